//
// Generated by NVIDIA NVVM Compiler
//
// Compiler Build ID: CL-36424714
// Cuda compilation tools, release 13.0, V13.0.88
// Based on NVVM 20.0.0
//

.version 9.0
.target sm_100
.address_size 64

	// .globl	_Z15matrixMulSharedPKdS0_Pdi
// _ZZ15matrixMulSharedPKdS0_PdiE5tileA has been demoted
// _ZZ15matrixMulSharedPKdS0_PdiE5tileB has been demoted

.visible .entry _Z15matrixMulSharedPKdS0_Pdi(
	.param .u64 .ptr .align 1 _Z15matrixMulSharedPKdS0_Pdi_param_0,
	.param .u64 .ptr .align 1 _Z15matrixMulSharedPKdS0_Pdi_param_1,
	.param .u64 .ptr .align 1 _Z15matrixMulSharedPKdS0_Pdi_param_2,
	.param .u32 _Z15matrixMulSharedPKdS0_Pdi_param_3
)
{
	.reg .pred 	%p<8>;
	.reg .b32 	%r<121>;
	.reg .b64 	%rd<48>;
	.reg .b64 	%fd<368>;
	// demoted variable
	.shared .align 8 .b8 _ZZ15matrixMulSharedPKdS0_PdiE5tileA[2048];
	// demoted variable
	.shared .align 8 .b8 _ZZ15matrixMulSharedPKdS0_PdiE5tileB[2048];
	ld.param.u32 	%r30, [_Z15matrixMulSharedPKdS0_Pdi_param_3];
	mov.u32 	%r31, %ctaid.y;
	shl.b32 	%r32, %r31, 4;
	mov.u32 	%r1, %tid.y;
	add.s32 	%r2, %r32, %r1;
	mov.u32 	%r33, %ctaid.x;
	shl.b32 	%r3, %r33, 4;
	mov.u32 	%r4, %tid.x;
	shr.s32 	%r34, %r30, 31;
	shr.u32 	%r35, %r34, 28;
	add.s32 	%r36, %r30, %r35;
	shr.s32 	%r5, %r36, 4;
	setp.lt.s32 	%p1, %r30, 16;
	mov.f64 	%fd367, 0d0000000000000000;
	@%p1 bra 	$L__BB0_9;
	mad.lo.s32 	%r6, %r30, %r2, %r4;
	add.s32 	%r38, %r5, -1;
	setp.lt.u32 	%p2, %r38, 3;
	mov.f64 	%fd367, 0d0000000000000000;
	mov.b32 	%r120, 0;
	@%p2 bra 	$L__BB0_4;
	and.b32  	%r120, %r5, 134217724;
	neg.s32 	%r118, %r120;
	add.s32 	%r117, %r6, 32;
	add.s32 	%r40, %r1, 48;
	mad.lo.s32 	%r41, %r30, %r40, %r4;
	add.s32 	%r116, %r41, %r3;
	add.s32 	%r42, %r1, 32;
	mad.lo.s32 	%r43, %r30, %r42, %r4;
	add.s32 	%r115, %r43, %r3;
	add.s32 	%r44, %r1, 16;
	mad.lo.s32 	%r45, %r30, %r44, %r4;
	add.s32 	%r114, %r45, %r3;
	mad.lo.s32 	%r46, %r1, %r30, %r4;
	add.s32 	%r113, %r46, %r3;
	mov.f64 	%fd367, 0d0000000000000000;
$L__BB0_3:
	.pragma "nounroll";
	ld.param.u64 	%rd44, [_Z15matrixMulSharedPKdS0_Pdi_param_1];
	ld.param.u64 	%rd41, [_Z15matrixMulSharedPKdS0_Pdi_param_0];
	add.s32 	%r47, %r117, -32;
	cvta.to.global.u64 	%rd4, %rd41;
	mul.wide.u32 	%rd5, %r47, 8;
	add.s64 	%rd6, %rd4, %rd5;
	ld.global.f64 	%fd14, [%rd6];
	shl.b32 	%r49, %r1, 7;
	mov.u32 	%r50, _ZZ15matrixMulSharedPKdS0_PdiE5tileA;
	add.s32 	%r51, %r50, %r49;
	shl.b32 	%r52, %r4, 3;
	add.s32 	%r53, %r51, %r52;
	st.shared.f64 	[%r53], %fd14;
	cvta.to.global.u64 	%rd7, %rd44;
	mul.wide.u32 	%rd8, %r113, 8;
	add.s64 	%rd9, %rd7, %rd8;
	ld.global.f64 	%fd15, [%rd9];
	mov.u32 	%r54, _ZZ15matrixMulSharedPKdS0_PdiE5tileB;
	add.s32 	%r55, %r54, %r52;
	add.s32 	%r56, %r55, %r49;
	st.shared.f64 	[%r56], %fd15;
	bar.sync 	0;
	ld.shared.f64 	%fd16, [%r51];
	ld.shared.f64 	%fd17, [%r55];
	fma.rn.f64 	%fd18, %fd16, %fd17, %fd367;
	ld.shared.f64 	%fd19, [%r51+8];
	ld.shared.f64 	%fd20, [%r55+128];
	fma.rn.f64 	%fd21, %fd19, %fd20, %fd18;
	ld.shared.f64 	%fd22, [%r51+16];
	ld.shared.f64 	%fd23, [%r55+256];
	fma.rn.f64 	%fd24, %fd22, %fd23, %fd21;
	ld.shared.f64 	%fd25, [%r51+24];
	ld.shared.f64 	%fd26, [%r55+384];
	fma.rn.f64 	%fd27, %fd25, %fd26, %fd24;
	ld.shared.f64 	%fd28, [%r51+32];
	ld.shared.f64 	%fd29, [%r55+512];
	fma.rn.f64 	%fd30, %fd28, %fd29, %fd27;
	ld.shared.f64 	%fd31, [%r51+40];
	ld.shared.f64 	%fd32, [%r55+640];
	fma.rn.f64 	%fd33, %fd31, %fd32, %fd30;
	ld.shared.f64 	%fd34, [%r51+48];
	ld.shared.f64 	%fd35, [%r55+768];
	fma.rn.f64 	%fd36, %fd34, %fd35, %fd33;
	ld.shared.f64 	%fd37, [%r51+56];
	ld.shared.f64 	%fd38, [%r55+896];
	fma.rn.f64 	%fd39, %fd37, %fd38, %fd36;
	ld.shared.f64 	%fd40, [%r51+64];
	ld.shared.f64 	%fd41, [%r55+1024];
	fma.rn.f64 	%fd42, %fd40, %fd41, %fd39;
	ld.shared.f64 	%fd43, [%r51+72];
	ld.shared.f64 	%fd44, [%r55+1152];
	fma.rn.f64 	%fd45, %fd43, %fd44, %fd42;
	ld.shared.f64 	%fd46, [%r51+80];
	ld.shared.f64 	%fd47, [%r55+1280];
	fma.rn.f64 	%fd48, %fd46, %fd47, %fd45;
	ld.shared.f64 	%fd49, [%r51+88];
	ld.shared.f64 	%fd50, [%r55+1408];
	fma.rn.f64 	%fd51, %fd49, %fd50, %fd48;
	ld.shared.f64 	%fd52, [%r51+96];
	ld.shared.f64 	%fd53, [%r55+1536];
	fma.rn.f64 	%fd54, %fd52, %fd53, %fd51;
	ld.shared.f64 	%fd55, [%r51+104];
	ld.shared.f64 	%fd56, [%r55+1664];
	fma.rn.f64 	%fd57, %fd55, %fd56, %fd54;
	ld.shared.f64 	%fd58, [%r51+112];
	ld.shared.f64 	%fd59, [%r55+1792];
	fma.rn.f64 	%fd60, %fd58, %fd59, %fd57;
	ld.shared.f64 	%fd61, [%r51+120];
	ld.shared.f64 	%fd62, [%r55+1920];
	fma.rn.f64 	%fd63, %fd61, %fd62, %fd60;
	bar.sync 	0;
	add.s32 	%r57, %r117, -16;
	mul.wide.u32 	%rd10, %r57, 8;
	add.s64 	%rd11, %rd4, %rd10;
	ld.global.f64 	%fd64, [%rd11];
	st.shared.f64 	[%r53], %fd64;
	mul.wide.u32 	%rd12, %r114, 8;
	add.s64 	%rd13, %rd7, %rd12;
	ld.global.f64 	%fd65, [%rd13];
	st.shared.f64 	[%r56], %fd65;
	bar.sync 	0;
	ld.shared.f64 	%fd66, [%r51];
	ld.shared.f64 	%fd67, [%r55];
	fma.rn.f64 	%fd68, %fd66, %fd67, %fd63;
	ld.shared.f64 	%fd69, [%r51+8];
	ld.shared.f64 	%fd70, [%r55+128];
	fma.rn.f64 	%fd71, %fd69, %fd70, %fd68;
	ld.shared.f64 	%fd72, [%r51+16];
	ld.shared.f64 	%fd73, [%r55+256];
	fma.rn.f64 	%fd74, %fd72, %fd73, %fd71;
	ld.shared.f64 	%fd75, [%r51+24];
	ld.shared.f64 	%fd76, [%r55+384];
	fma.rn.f64 	%fd77, %fd75, %fd76, %fd74;
	ld.shared.f64 	%fd78, [%r51+32];
	ld.shared.f64 	%fd79, [%r55+512];
	fma.rn.f64 	%fd80, %fd78, %fd79, %fd77;
	ld.shared.f64 	%fd81, [%r51+40];
	ld.shared.f64 	%fd82, [%r55+640];
	fma.rn.f64 	%fd83, %fd81, %fd82, %fd80;
	ld.shared.f64 	%fd84, [%r51+48];
	ld.shared.f64 	%fd85, [%r55+768];
	fma.rn.f64 	%fd86, %fd84, %fd85, %fd83;
	ld.shared.f64 	%fd87, [%r51+56];
	ld.shared.f64 	%fd88, [%r55+896];
	fma.rn.f64 	%fd89, %fd87, %fd88, %fd86;
	ld.shared.f64 	%fd90, [%r51+64];
	ld.shared.f64 	%fd91, [%r55+1024];
	fma.rn.f64 	%fd92, %fd90, %fd91, %fd89;
	ld.shared.f64 	%fd93, [%r51+72];
	ld.shared.f64 	%fd94, [%r55+1152];
	fma.rn.f64 	%fd95, %fd93, %fd94, %fd92;
	ld.shared.f64 	%fd96, [%r51+80];
	ld.shared.f64 	%fd97, [%r55+1280];
	fma.rn.f64 	%fd98, %fd96, %fd97, %fd95;
	ld.shared.f64 	%fd99, [%r51+88];
	ld.shared.f64 	%fd100, [%r55+1408];
	fma.rn.f64 	%fd101, %fd99, %fd100, %fd98;
	ld.shared.f64 	%fd102, [%r51+96];
	ld.shared.f64 	%fd103, [%r55+1536];
	fma.rn.f64 	%fd104, %fd102, %fd103, %fd101;
	ld.shared.f64 	%fd105, [%r51+104];
	ld.shared.f64 	%fd106, [%r55+1664];
	fma.rn.f64 	%fd107, %fd105, %fd106, %fd104;
	ld.shared.f64 	%fd108, [%r51+112];
	ld.shared.f64 	%fd109, [%r55+1792];
	fma.rn.f64 	%fd110, %fd108, %fd109, %fd107;
	ld.shared.f64 	%fd111, [%r51+120];
	ld.shared.f64 	%fd112, [%r55+1920];
	fma.rn.f64 	%fd113, %fd111, %fd112, %fd110;
	bar.sync 	0;
	add.s32 	%r58, %r117, 16;
	mul.wide.u32 	%rd14, %r117, 8;
	add.s64 	%rd15, %rd4, %rd14;
	ld.global.f64 	%fd114, [%rd15];
	st.shared.f64 	[%r53], %fd114;
	mul.wide.u32 	%rd16, %r115, 8;
	add.s64 	%rd17, %rd7, %rd16;
	ld.global.f64 	%fd115, [%rd17];
	st.shared.f64 	[%r56], %fd115;
	bar.sync 	0;
	ld.shared.f64 	%fd116, [%r51];
	ld.shared.f64 	%fd117, [%r55];
	fma.rn.f64 	%fd118, %fd116, %fd117, %fd113;
	ld.shared.f64 	%fd119, [%r51+8];
	ld.shared.f64 	%fd120, [%r55+128];
	fma.rn.f64 	%fd121, %fd119, %fd120, %fd118;
	ld.shared.f64 	%fd122, [%r51+16];
	ld.shared.f64 	%fd123, [%r55+256];
	fma.rn.f64 	%fd124, %fd122, %fd123, %fd121;
	ld.shared.f64 	%fd125, [%r51+24];
	ld.shared.f64 	%fd126, [%r55+384];
	fma.rn.f64 	%fd127, %fd125, %fd126, %fd124;
	ld.shared.f64 	%fd128, [%r51+32];
	ld.shared.f64 	%fd129, [%r55+512];
	fma.rn.f64 	%fd130, %fd128, %fd129, %fd127;
	ld.shared.f64 	%fd131, [%r51+40];
	ld.shared.f64 	%fd132, [%r55+640];
	fma.rn.f64 	%fd133, %fd131, %fd132, %fd130;
	ld.shared.f64 	%fd134, [%r51+48];
	ld.shared.f64 	%fd135, [%r55+768];
	fma.rn.f64 	%fd136, %fd134, %fd135, %fd133;
	ld.shared.f64 	%fd137, [%r51+56];
	ld.shared.f64 	%fd138, [%r55+896];
	fma.rn.f64 	%fd139, %fd137, %fd138, %fd136;
	ld.shared.f64 	%fd140, [%r51+64];
	ld.shared.f64 	%fd141, [%r55+1024];
	fma.rn.f64 	%fd142, %fd140, %fd141, %fd139;
	ld.shared.f64 	%fd143, [%r51+72];
	ld.shared.f64 	%fd144, [%r55+1152];
	fma.rn.f64 	%fd145, %fd143, %fd144, %fd142;
	ld.shared.f64 	%fd146, [%r51+80];
	ld.shared.f64 	%fd147, [%r55+1280];
	fma.rn.f64 	%fd148, %fd146, %fd147, %fd145;
	ld.shared.f64 	%fd149, [%r51+88];
	ld.shared.f64 	%fd150, [%r55+1408];
	fma.rn.f64 	%fd151, %fd149, %fd150, %fd148;
	ld.shared.f64 	%fd152, [%r51+96];
	ld.shared.f64 	%fd153, [%r55+1536];
	fma.rn.f64 	%fd154, %fd152, %fd153, %fd151;
	ld.shared.f64 	%fd155, [%r51+104];
	ld.shared.f64 	%fd156, [%r55+1664];
	fma.rn.f64 	%fd157, %fd155, %fd156, %fd154;
	ld.shared.f64 	%fd158, [%r51+112];
	ld.shared.f64 	%fd159, [%r55+1792];
	fma.rn.f64 	%fd160, %fd158, %fd159, %fd157;
	ld.shared.f64 	%fd161, [%r51+120];
	ld.shared.f64 	%fd162, [%r55+1920];
	fma.rn.f64 	%fd163, %fd161, %fd162, %fd160;
	bar.sync 	0;
	mul.wide.u32 	%rd18, %r58, 8;
	add.s64 	%rd19, %rd4, %rd18;
	ld.global.f64 	%fd164, [%rd19];
	st.shared.f64 	[%r53], %fd164;
	mul.wide.u32 	%rd20, %r116, 8;
	add.s64 	%rd21, %rd7, %rd20;
	ld.global.f64 	%fd165, [%rd21];
	st.shared.f64 	[%r56], %fd165;
	bar.sync 	0;
	ld.shared.f64 	%fd166, [%r51];
	ld.shared.f64 	%fd167, [%r55];
	fma.rn.f64 	%fd168, %fd166, %fd167, %fd163;
	ld.shared.f64 	%fd169, [%r51+8];
	ld.shared.f64 	%fd170, [%r55+128];
	fma.rn.f64 	%fd171, %fd169, %fd170, %fd168;
	ld.shared.f64 	%fd172, [%r51+16];
	ld.shared.f64 	%fd173, [%r55+256];
	fma.rn.f64 	%fd174, %fd172, %fd173, %fd171;
	ld.shared.f64 	%fd175, [%r51+24];
	ld.shared.f64 	%fd176, [%r55+384];
	fma.rn.f64 	%fd177, %fd175, %fd176, %fd174;
	ld.shared.f64 	%fd178, [%r51+32];
	ld.shared.f64 	%fd179, [%r55+512];
	fma.rn.f64 	%fd180, %fd178, %fd179, %fd177;
	ld.shared.f64 	%fd181, [%r51+40];
	ld.shared.f64 	%fd182, [%r55+640];
	fma.rn.f64 	%fd183, %fd181, %fd182, %fd180;
	ld.shared.f64 	%fd184, [%r51+48];
	ld.shared.f64 	%fd185, [%r55+768];
	fma.rn.f64 	%fd186, %fd184, %fd185, %fd183;
	ld.shared.f64 	%fd187, [%r51+56];
	ld.shared.f64 	%fd188, [%r55+896];
	fma.rn.f64 	%fd189, %fd187, %fd188, %fd186;
	ld.shared.f64 	%fd190, [%r51+64];
	ld.shared.f64 	%fd191, [%r55+1024];
	fma.rn.f64 	%fd192, %fd190, %fd191, %fd189;
	ld.shared.f64 	%fd193, [%r51+72];
	ld.shared.f64 	%fd194, [%r55+1152];
	fma.rn.f64 	%fd195, %fd193, %fd194, %fd192;
	ld.shared.f64 	%fd196, [%r51+80];
	ld.shared.f64 	%fd197, [%r55+1280];
	fma.rn.f64 	%fd198, %fd196, %fd197, %fd195;
	ld.shared.f64 	%fd199, [%r51+88];
	ld.shared.f64 	%fd200, [%r55+1408];
	fma.rn.f64 	%fd201, %fd199, %fd200, %fd198;
	ld.shared.f64 	%fd202, [%r51+96];
	ld.shared.f64 	%fd203, [%r55+1536];
	fma.rn.f64 	%fd204, %fd202, %fd203, %fd201;
	ld.shared.f64 	%fd205, [%r51+104];
	ld.shared.f64 	%fd206, [%r55+1664];
	fma.rn.f64 	%fd207, %fd205, %fd206, %fd204;
	ld.shared.f64 	%fd208, [%r51+112];
	ld.shared.f64 	%fd209, [%r55+1792];
	fma.rn.f64 	%fd210, %fd208, %fd209, %fd207;
	ld.shared.f64 	%fd211, [%r51+120];
	ld.shared.f64 	%fd212, [%r55+1920];
	fma.rn.f64 	%fd367, %fd211, %fd212, %fd210;
	bar.sync 	0;
	add.s32 	%r118, %r118, 4;
	add.s32 	%r117, %r117, 64;
	shl.b32 	%r59, %r30, 6;
	add.s32 	%r116, %r116, %r59;
	add.s32 	%r115, %r115, %r59;
	add.s32 	%r114, %r114, %r59;
	add.s32 	%r113, %r113, %r59;
	setp.ne.s32 	%p3, %r118, 0;
	@%p3 bra 	$L__BB0_3;
$L__BB0_4:
	and.b32  	%r27, %r5, 3;
	setp.eq.s32 	%p4, %r27, 0;
	@%p4 bra 	$L__BB0_9;
	setp.eq.s32 	%p5, %r27, 1;
	@%p5 bra 	$L__BB0_7;
	ld.param.u64 	%rd45, [_Z15matrixMulSharedPKdS0_Pdi_param_1];
	ld.param.u64 	%rd42, [_Z15matrixMulSharedPKdS0_Pdi_param_0];
	shl.b32 	%r60, %r120, 4;
	mad.lo.s32 	%r65, %r30, %r2, %r4;
	add.s32 	%r66, %r65, %r60;
	cvta.to.global.u64 	%rd22, %rd42;
	mul.wide.u32 	%rd23, %r66, 8;
	add.s64 	%rd24, %rd22, %rd23;
	ld.global.f64 	%fd214, [%rd24];
	shl.b32 	%r67, %r1, 7;
	mov.u32 	%r68, _ZZ15matrixMulSharedPKdS0_PdiE5tileA;
	add.s32 	%r69, %r68, %r67;
	shl.b32 	%r70, %r4, 3;
	add.s32 	%r71, %r69, %r70;
	st.shared.f64 	[%r71], %fd214;
	add.s32 	%r72, %r60, %r1;
	mov.u32 	%r73, %ctaid.x;
	shl.b32 	%r74, %r73, 4;
	add.s32 	%r75, %r74, %r4;
	mad.lo.s32 	%r76, %r72, %r30, %r75;
	cvta.to.global.u64 	%rd25, %rd45;
	mul.wide.u32 	%rd26, %r76, 8;
	add.s64 	%rd27, %rd25, %rd26;
	ld.global.f64 	%fd215, [%rd27];
	mov.u32 	%r77, _ZZ15matrixMulSharedPKdS0_PdiE5tileB;
	add.s32 	%r78, %r77, %r70;
	add.s32 	%r79, %r78, %r67;
	st.shared.f64 	[%r79], %fd215;
	bar.sync 	0;
	ld.shared.f64 	%fd216, [%r69];
	ld.shared.f64 	%fd217, [%r78];
	fma.rn.f64 	%fd218, %fd216, %fd217, %fd367;
	ld.shared.f64 	%fd219, [%r69+8];
	ld.shared.f64 	%fd220, [%r78+128];
	fma.rn.f64 	%fd221, %fd219, %fd220, %fd218;
	ld.shared.f64 	%fd222, [%r69+16];
	ld.shared.f64 	%fd223, [%r78+256];
	fma.rn.f64 	%fd224, %fd222, %fd223, %fd221;
	ld.shared.f64 	%fd225, [%r69+24];
	ld.shared.f64 	%fd226, [%r78+384];
	fma.rn.f64 	%fd227, %fd225, %fd226, %fd224;
	ld.shared.f64 	%fd228, [%r69+32];
	ld.shared.f64 	%fd229, [%r78+512];
	fma.rn.f64 	%fd230, %fd228, %fd229, %fd227;
	ld.shared.f64 	%fd231, [%r69+40];
	ld.shared.f64 	%fd232, [%r78+640];
	fma.rn.f64 	%fd233, %fd231, %fd232, %fd230;
	ld.shared.f64 	%fd234, [%r69+48];
	ld.shared.f64 	%fd235, [%r78+768];
	fma.rn.f64 	%fd236, %fd234, %fd235, %fd233;
	ld.shared.f64 	%fd237, [%r69+56];
	ld.shared.f64 	%fd238, [%r78+896];
	fma.rn.f64 	%fd239, %fd237, %fd238, %fd236;
	ld.shared.f64 	%fd240, [%r69+64];
	ld.shared.f64 	%fd241, [%r78+1024];
	fma.rn.f64 	%fd242, %fd240, %fd241, %fd239;
	ld.shared.f64 	%fd243, [%r69+72];
	ld.shared.f64 	%fd244, [%r78+1152];
	fma.rn.f64 	%fd245, %fd243, %fd244, %fd242;
	ld.shared.f64 	%fd246, [%r69+80];
	ld.shared.f64 	%fd247, [%r78+1280];
	fma.rn.f64 	%fd248, %fd246, %fd247, %fd245;
	ld.shared.f64 	%fd249, [%r69+88];
	ld.shared.f64 	%fd250, [%r78+1408];
	fma.rn.f64 	%fd251, %fd249, %fd250, %fd248;
	ld.shared.f64 	%fd252, [%r69+96];
	ld.shared.f64 	%fd253, [%r78+1536];
	fma.rn.f64 	%fd254, %fd252, %fd253, %fd251;
	ld.shared.f64 	%fd255, [%r69+104];
	ld.shared.f64 	%fd256, [%r78+1664];
	fma.rn.f64 	%fd257, %fd255, %fd256, %fd254;
	ld.shared.f64 	%fd258, [%r69+112];
	ld.shared.f64 	%fd259, [%r78+1792];
	fma.rn.f64 	%fd260, %fd258, %fd259, %fd257;
	ld.shared.f64 	%fd261, [%r69+120];
	ld.shared.f64 	%fd262, [%r78+1920];
	fma.rn.f64 	%fd263, %fd261, %fd262, %fd260;
	bar.sync 	0;
	add.s32 	%r80, %r66, 16;
	mul.wide.u32 	%rd28, %r80, 8;
	add.s64 	%rd29, %rd22, %rd28;
	ld.global.f64 	%fd264, [%rd29];
	st.shared.f64 	[%r71], %fd264;
	add.s32 	%r81, %r72, 16;
	mad.lo.s32 	%r82, %r81, %r30, %r75;
	mul.wide.u32 	%rd30, %r82, 8;
	add.s64 	%rd31, %rd25, %rd30;
	ld.global.f64 	%fd265, [%rd31];
	st.shared.f64 	[%r79], %fd265;
	bar.sync 	0;
	ld.shared.f64 	%fd266, [%r69];
	ld.shared.f64 	%fd267, [%r78];
	fma.rn.f64 	%fd268, %fd266, %fd267, %fd263;
	ld.shared.f64 	%fd269, [%r69+8];
	ld.shared.f64 	%fd270, [%r78+128];
	fma.rn.f64 	%fd271, %fd269, %fd270, %fd268;
	ld.shared.f64 	%fd272, [%r69+16];
	ld.shared.f64 	%fd273, [%r78+256];
	fma.rn.f64 	%fd274, %fd272, %fd273, %fd271;
	ld.shared.f64 	%fd275, [%r69+24];
	ld.shared.f64 	%fd276, [%r78+384];
	fma.rn.f64 	%fd277, %fd275, %fd276, %fd274;
	ld.shared.f64 	%fd278, [%r69+32];
	ld.shared.f64 	%fd279, [%r78+512];
	fma.rn.f64 	%fd280, %fd278, %fd279, %fd277;
	ld.shared.f64 	%fd281, [%r69+40];
	ld.shared.f64 	%fd282, [%r78+640];
	fma.rn.f64 	%fd283, %fd281, %fd282, %fd280;
	ld.shared.f64 	%fd284, [%r69+48];
	ld.shared.f64 	%fd285, [%r78+768];
	fma.rn.f64 	%fd286, %fd284, %fd285, %fd283;
	ld.shared.f64 	%fd287, [%r69+56];
	ld.shared.f64 	%fd288, [%r78+896];
	fma.rn.f64 	%fd289, %fd287, %fd288, %fd286;
	ld.shared.f64 	%fd290, [%r69+64];
	ld.shared.f64 	%fd291, [%r78+1024];
	fma.rn.f64 	%fd292, %fd290, %fd291, %fd289;
	ld.shared.f64 	%fd293, [%r69+72];
	ld.shared.f64 	%fd294, [%r78+1152];
	fma.rn.f64 	%fd295, %fd293, %fd294, %fd292;
	ld.shared.f64 	%fd296, [%r69+80];
	ld.shared.f64 	%fd297, [%r78+1280];
	fma.rn.f64 	%fd298, %fd296, %fd297, %fd295;
	ld.shared.f64 	%fd299, [%r69+88];
	ld.shared.f64 	%fd300, [%r78+1408];
	fma.rn.f64 	%fd301, %fd299, %fd300, %fd298;
	ld.shared.f64 	%fd302, [%r69+96];
	ld.shared.f64 	%fd303, [%r78+1536];
	fma.rn.f64 	%fd304, %fd302, %fd303, %fd301;
	ld.shared.f64 	%fd305, [%r69+104];
	ld.shared.f64 	%fd306, [%r78+1664];
	fma.rn.f64 	%fd307, %fd305, %fd306, %fd304;
	ld.shared.f64 	%fd308, [%r69+112];
	ld.shared.f64 	%fd309, [%r78+1792];
	fma.rn.f64 	%fd310, %fd308, %fd309, %fd307;
	ld.shared.f64 	%fd311, [%r69+120];
	ld.shared.f64 	%fd312, [%r78+1920];
	fma.rn.f64 	%fd367, %fd311, %fd312, %fd310;
	bar.sync 	0;
	add.s32 	%r120, %r120, 2;
$L__BB0_7:
	and.b32  	%r83, %r5, 1;
	setp.eq.b32 	%p6, %r83, 1;
	not.pred 	%p7, %p6;
	@%p7 bra 	$L__BB0_9;
	ld.param.u64 	%rd46, [_Z15matrixMulSharedPKdS0_Pdi_param_1];
	ld.param.u64 	%rd43, [_Z15matrixMulSharedPKdS0_Pdi_param_0];
	shl.b32 	%r84, %r120, 4;
	mad.lo.s32 	%r89, %r30, %r2, %r4;
	add.s32 	%r90, %r89, %r84;
	cvta.to.global.u64 	%rd32, %rd43;
	mul.wide.u32 	%rd33, %r90, 8;
	add.s64 	%rd34, %rd32, %rd33;
	ld.global.f64 	%fd313, [%rd34];
	shl.b32 	%r91, %r1, 7;
	mov.u32 	%r92, _ZZ15matrixMulSharedPKdS0_PdiE5tileA;
	add.s32 	%r93, %r92, %r91;
	shl.b32 	%r94, %r4, 3;
	add.s32 	%r95, %r93, %r94;
	st.shared.f64 	[%r95], %fd313;
	add.s32 	%r96, %r84, %r1;
	mov.u32 	%r97, %ctaid.x;
	shl.b32 	%r98, %r97, 4;
	add.s32 	%r99, %r98, %r4;
	mad.lo.s32 	%r100, %r96, %r30, %r99;
	cvta.to.global.u64 	%rd35, %rd46;
	mul.wide.u32 	%rd36, %r100, 8;
	add.s64 	%rd37, %rd35, %rd36;
	ld.global.f64 	%fd314, [%rd37];
	mov.u32 	%r101, _ZZ15matrixMulSharedPKdS0_PdiE5tileB;
	add.s32 	%r102, %r101, %r94;
	add.s32 	%r103, %r102, %r91;
	st.shared.f64 	[%r103], %fd314;
	bar.sync 	0;
	ld.shared.f64 	%fd315, [%r93];
	ld.shared.f64 	%fd316, [%r102];
	fma.rn.f64 	%fd317, %fd315, %fd316, %fd367;
	ld.shared.f64 	%fd318, [%r93+8];
	ld.shared.f64 	%fd319, [%r102+128];
	fma.rn.f64 	%fd320, %fd318, %fd319, %fd317;
	ld.shared.f64 	%fd321, [%r93+16];
	ld.shared.f64 	%fd322, [%r102+256];
	fma.rn.f64 	%fd323, %fd321, %fd322, %fd320;
	ld.shared.f64 	%fd324, [%r93+24];
	ld.shared.f64 	%fd325, [%r102+384];
	fma.rn.f64 	%fd326, %fd324, %fd325, %fd323;
	ld.shared.f64 	%fd327, [%r93+32];
	ld.shared.f64 	%fd328, [%r102+512];
	fma.rn.f64 	%fd329, %fd327, %fd328, %fd326;
	ld.shared.f64 	%fd330, [%r93+40];
	ld.shared.f64 	%fd331, [%r102+640];
	fma.rn.f64 	%fd332, %fd330, %fd331, %fd329;
	ld.shared.f64 	%fd333, [%r93+48];
	ld.shared.f64 	%fd334, [%r102+768];
	fma.rn.f64 	%fd335, %fd333, %fd334, %fd332;
	ld.shared.f64 	%fd336, [%r93+56];
	ld.shared.f64 	%fd337, [%r102+896];
	fma.rn.f64 	%fd338, %fd336, %fd337, %fd335;
	ld.shared.f64 	%fd339, [%r93+64];
	ld.shared.f64 	%fd340, [%r102+1024];
	fma.rn.f64 	%fd341, %fd339, %fd340, %fd338;
	ld.shared.f64 	%fd342, [%r93+72];
	ld.shared.f64 	%fd343, [%r102+1152];
	fma.rn.f64 	%fd344, %fd342, %fd343, %fd341;
	ld.shared.f64 	%fd345, [%r93+80];
	ld.shared.f64 	%fd346, [%r102+1280];
	fma.rn.f64 	%fd347, %fd345, %fd346, %fd344;
	ld.shared.f64 	%fd348, [%r93+88];
	ld.shared.f64 	%fd349, [%r102+1408];
	fma.rn.f64 	%fd350, %fd348, %fd349, %fd347;
	ld.shared.f64 	%fd351, [%r93+96];
	ld.shared.f64 	%fd352, [%r102+1536];
	fma.rn.f64 	%fd353, %fd351, %fd352, %fd350;
	ld.shared.f64 	%fd354, [%r93+104];
	ld.shared.f64 	%fd355, [%r102+1664];
	fma.rn.f64 	%fd356, %fd354, %fd355, %fd353;
	ld.shared.f64 	%fd357, [%r93+112];
	ld.shared.f64 	%fd358, [%r102+1792];
	fma.rn.f64 	%fd359, %fd357, %fd358, %fd356;
	ld.shared.f64 	%fd360, [%r93+120];
	ld.shared.f64 	%fd361, [%r102+1920];
	fma.rn.f64 	%fd367, %fd360, %fd361, %fd359;
	bar.sync 	0;
$L__BB0_9:
	ld.param.u64 	%rd47, [_Z15matrixMulSharedPKdS0_Pdi_param_2];
	cvta.to.global.u64 	%rd38, %rd47;
	add.s32 	%r111, %r3, %r4;
	mad.lo.s32 	%r112, %r30, %r2, %r111;
	mul.wide.s32 	%rd39, %r112, 8;
	add.s64 	%rd40, %rd38, %rd39;
	st.global.f64 	[%rd40], %fd367;
	ret;

}


// ===== COMPILED SASS (sm_100) =====

	.target	sm_100

	.elftype	@"ET_EXEC"


//--------------------- .note.nv.tkinfo           --------------------------
	.section	.note.nv.tkinfo,"",@"SHT_NOTE"
	.sectionflags	@"SHF_NOTE_NV_TKINFO"
	.tkinfo
        /*0018*/ 	.word	0x00000002
        /*0030*/ 	.string	""
        /*0030*/ 	.string	"ptxas"
        /*0030*/ 	.string	"Cuda compilation tools, release 13.0, V13.0.88"
        /*0030*/ 	.string	"Build cuda_13.0.r13.0/compiler.36424714_0"
        /*0030*/ 	.string	"-arch sm_100 -m 64 "



//--------------------- .note.nv.cuinfo           --------------------------
	.section	.note.nv.cuinfo,"",@"SHT_NOTE"
	.sectionflags	@"SHF_NOTE_NV_CUINFO"
        /*0018*/ 	.short	0x0002
        /*001a*/ 	.short	0x0064
        /*001c*/ 	.short	0x0082
	.zero		2


//--------------------- .nv.info                  --------------------------
	.section	.nv.info,"",@"SHT_CUDA_INFO"
	.align	4


	//----- nvinfo : EIATTR_REGCOUNT
	.align		4
        /*0000*/ 	.byte	0x04, 0x2f
        /*0002*/ 	.short	(.L_1 - .L_0)
	.align		4
.L_0:
        /*0004*/ 	.word	index@(_Z15matrixMulSharedPKdS0_Pdi)
        /*0008*/ 	.word	0x00000028


	//----- nvinfo : EIATTR_FRAME_SIZE
	.align		4
.L_1:
        /*000c*/ 	.byte	0x04, 0x11
        /*000e*/ 	.short	(.L_3 - .L_2)
	.align		4
.L_2:
        /*0010*/ 	.word	index@(_Z15matrixMulSharedPKdS0_Pdi)
        /*0014*/ 	.word	0x00000000


	//----- nvinfo : EIATTR_MIN_STACK_SIZE
	.align		4
.L_3:
        /*0018*/ 	.byte	0x04, 0x12
        /*001a*/ 	.short	(.L_5 - .L_4)
	.align		4
.L_4:
        /*001c*/ 	.word	index@(_Z15matrixMulSharedPKdS0_Pdi)
        /*0020*/ 	.word	0x00000000
.L_5:


//--------------------- .nv.compat                --------------------------
	.section	.nv.compat,"",@"SHT_CUDA_COMPAT_INFO"
	.align	4
        /*0000*/ 	.byte	0x02, 0x09, 0x00, 0x00, 0x02, 0x02, 0x01, 0x00, 0x02, 0x05, 0x05, 0x00, 0x03, 0x07, 0x01, 0x01
        /*0010*/ 	.byte	0x02, 0x03, 0x00, 0x00, 0x02, 0x06, 0x01, 0x00, 0x04, 0x0b, 0x08, 0x00, 0x01, 0x00, 0x00, 0x00
        /*0020*/ 	.byte	0x00, 0x00, 0x00, 0x00


//--------------------- .nv.info._Z15matrixMulSharedPKdS0_Pdi --------------------------
	.section	.nv.info._Z15matrixMulSharedPKdS0_Pdi,"",@"SHT_CUDA_INFO"
	.sectionflags	@""
	.align	4


	//----- nvinfo : EIATTR_CUDA_API_VERSION
	.align		4
        /*0000*/ 	.byte	0x04, 0x37
        /*0002*/ 	.short	(.L_7 - .L_6)
.L_6:
        /*0004*/ 	.word	0x00000082


	//----- nvinfo : EIATTR_KPARAM_INFO
	.align		4
.L_7:
        /*0008*/ 	.byte	0x04, 0x17
        /*000a*/ 	.short	(.L_9 - .L_8)
.L_8:
        /*000c*/ 	.word	0x00000000
        /*0010*/ 	.short	0x0003
        /*0012*/ 	.short	0x0018
        /*0014*/ 	.byte	0x00, 0xf0, 0x11, 0x00


	//----- nvinfo : EIATTR_KPARAM_INFO
	.align		4
.L_9:
        /*0018*/ 	.byte	0x04, 0x17
        /*001a*/ 	.short	(.L_11 - .L_10)
.L_10:
        /*001c*/ 	.word	0x00000000
        /*0020*/ 	.short	0x0002
        /*0022*/ 	.short	0x0010
        /*0024*/ 	.byte	0x00, 0xf5, 0x21, 0x00


	//----- nvinfo : EIATTR_KPARAM_INFO
	.align		4
.L_11:
        /*0028*/ 	.byte	0x04, 0x17
        /*002a*/ 	.short	(.L_13 - .L_12)
.L_12:
        /*002c*/ 	.word	0x00000000
        /*0030*/ 	.short	0x0001
        /*0032*/ 	.short	0x0008
        /*0034*/ 	.byte	0x00, 0xf5, 0x21, 0x00


	//----- nvinfo : EIATTR_KPARAM_INFO
	.align		4
.L_13:
        /*0038*/ 	.byte	0x04, 0x17
        /*003a*/ 	.short	(.L_15 - .L_14)
.L_14:
        /*003c*/ 	.word	0x00000000
        /*0040*/ 	.short	0x0000
        /*0042*/ 	.short	0x0000
        /*0044*/ 	.byte	0x00, 0xf5, 0x21, 0x00


	//----- nvinfo : EIATTR_SPARSE_MMA_MASK
	.align		4
.L_15:
        /*0048*/ 	.byte	0x03, 0x50
        /*004a*/ 	.short	0x0000


	//----- nvinfo : EIATTR_MAXREG_COUNT
	.align		4
        /*004c*/ 	.byte	0x03, 0x1b
        /*004e*/ 	.short	0x00ff


	//----- nvinfo : EIATTR_NUM_BARRIERS
	.align		4
        /*0050*/ 	.byte	0x02, 0x4c
        /*0052*/ 	.byte	0x01
	.zero		1


	//----- nvinfo : EIATTR_MERCURY_ISA_VERSION
	.align		4
        /*0054*/ 	.byte	0x03, 0x5f
        /*0056*/ 	.short	0x0101


	//----- nvinfo : EIATTR_VRC_CTA_INIT_COUNT
	.align		4
        /*0058*/ 	.byte	0x02, 0x4a
	.zero		1
	.zero		1


	//----- nvinfo : EIATTR_EXIT_INSTR_OFFSETS
	.align		4
        /*005c*/ 	.byte	0x04, 0x1c
        /*005e*/ 	.short	(.L_17 - .L_16)


	//   ....[0]....
.L_16:
        /*0060*/ 	.word	0x00001b70


	//----- nvinfo : EIATTR_CBANK_PARAM_SIZE
	.align		4
.L_17:
        /*0064*/ 	.byte	0x03, 0x19
        /*0066*/ 	.short	0x001c


	//----- nvinfo : EIATTR_PARAM_CBANK
	.align		4
        /*0068*/ 	.byte	0x04, 0x0a
        /*006a*/ 	.short	(.L_19 - .L_18)
	.align		4
.L_18:
        /*006c*/ 	.word	index@(.nv.constant0._Z15matrixMulSharedPKdS0_Pdi)
        /*0070*/ 	.short	0x0380
        /*0072*/ 	.short	0x001c


	//----- nvinfo : EIATTR_SW_WAR
	.align		4
.L_19:
        /*0074*/ 	.byte	0x04, 0x36
        /*0076*/ 	.short	(.L_21 - .L_20)
.L_20:
        /*0078*/ 	.word	0x00000008
.L_21:


//--------------------- .nv.callgraph             --------------------------
	.section	.nv.callgraph,"",@"SHT_CUDA_CALLGRAPH"
	.align	4
	.sectionentsize	8
	.align		4
        /*0000*/ 	.word	0x00000000
	.align		4
        /*0004*/ 	.word	0xffffffff
	.align		4
        /*0008*/ 	.word	0x00000000
	.align		4
        /*000c*/ 	.word	0xfffffffe
	.align		4
        /*0010*/ 	.word	0x00000000
	.align		4
        /*0014*/ 	.word	0xfffffffd
	.align		4
        /*0018*/ 	.word	0x00000000
	.align		4
        /*001c*/ 	.word	0xfffffffc


//--------------------- .text._Z15matrixMulSharedPKdS0_Pdi --------------------------
	.section	.text._Z15matrixMulSharedPKdS0_Pdi,"ax",@progbits
	.align	128
        .global         _Z15matrixMulSharedPKdS0_Pdi
        .type           _Z15matrixMulSharedPKdS0_Pdi,@function
        .size           _Z15matrixMulSharedPKdS0_Pdi,(.L_x_5 - _Z15matrixMulSharedPKdS0_Pdi)
        .other          _Z15matrixMulSharedPKdS0_Pdi,@"STO_CUDA_ENTRY STV_DEFAULT"
_Z15matrixMulSharedPKdS0_Pdi:
.text._Z15matrixMulSharedPKdS0_Pdi:
[----:B------:R-:W-:Y:S08]  /*0000*/  LDC R1, c[0x0][0x37c] ;  /* 0x0000df00ff017b82 */ /* 0x000ff00000000800 */
[----:B------:R-:W0:Y:S01]  /*0010*/  LDC R3, c[0x0][0x398] ;  /* 0x0000e600ff037b82 */ /* 0x000e220000000800 */
[----:B------:R-:W1:Y:S01]  /*0020*/  S2R R5, SR_CTAID.Y ;  /* 0x0000000000057919 */ /* 0x000e620000002600 */
[----:B------:R-:W2:Y:S01]  /*0030*/  LDCU.64 UR8, c[0x0][0x358] ;  /* 0x00006b00ff0877ac */ /* 0x000ea20008000a00 */
[----:B------:R-:W-:Y:S01]  /*0040*/  CS2R R32, SRZ ;  /* 0x0000000000207805 */ /* 0x000fe2000001ff00 */
[----:B------:R-:W1:Y:S01]  /*0050*/  S2R R0, SR_TID.Y ;  /* 0x0000000000007919 */ /* 0x000e620000002200 */
[----:B------:R-:W3:Y:S01]  /*0060*/  S2R R2, SR_CTAID.X ;  /* 0x0000000000027919 */ /* 0x000ee20000002500 */
[----:B------:R-:W4:Y:S01]  /*0070*/  S2R R4, SR_TID.X ;  /* 0x0000000000047919 */ /* 0x000f220000002100 */
[----:B0-----:R-:W-:-:S02]  /*0080*/  ISETP.GE.AND P0, PT, R3, 0x10, PT ;  /* 0x000000100300780c */ /* 0x001fc40003f06270 */
[----:B------:R-:W-:-:S04]  /*0090*/  SHF.R.S32.HI R6, RZ, 0x1f, R3 ;  /* 0x0000001fff067819 */ /* 0x000fc80000011403 */
[----:B------:R-:W-:Y:S02]  /*00a0*/  LEA.HI R6, R6, R3, RZ, 0x4 ;  /* 0x0000000306067211 */ /* 0x000fe400078f20ff */
[----:B-1----:R-:W-:-:S05]  /*00b0*/  LEA R20, R5, R0, 0x4 ;  /* 0x0000000005147211 */ /* 0x002fca00078e20ff */
[----:B--234-:R-:W-:Y:S05]  /*00c0*/  @!P0 BRA `(.L_x_0) ;  /* 0x0000001800948947 */ /* 0x01cfea0003800000 */
[----:B------:R-:W-:Y:S01]  /*00d0*/  SHF.R.S32.HI R25, RZ, 0x4, R6 ;  /* 0x00000004ff197819 */ /* 0x000fe20000011406 */
[----:B------:R-:W-:Y:S01]  /*00e0*/  IMAD R6, R20, R3, R4 ;  /* 0x0000000314067224 */ /* 0x000fe200078e0204 */
[----:B------:R-:W-:-:S03]  /*00f0*/  CS2R R32, SRZ ;  /* 0x0000000000207805 */ /* 0x000fc6000001ff00 */
[----:B------:R-:W-:-:S05]  /*0100*/  VIADD R5, R25, 0xffffffff ;  /* 0xffffffff19057836 */ /* 0x000fca0000000000 */
[----:B------:R-:W-:Y:S01]  /*0110*/  ISETP.GE.U32.AND P0, PT, R5, 0x3, PT ;  /* 0x000000030500780c */ /* 0x000fe20003f06070 */
[----:B------:R-:W-:-:S12]  /*0120*/  HFMA2 R5, -RZ, RZ, 0, 0 ;  /* 0x00000000ff057431 */ /* 0x000fd800000001ff */
[----:B------:R-:W-:Y:S05]  /*0130*/  @!P0 BRA `(.L_x_1) ;  /* 0x0000000c00948947 */ /* 0x000fea0003800000 */
[----:B------:R-:W0:Y:S01]  /*0140*/  S2UR UR6, SR_CgaCtaId ;  /* 0x00000000000679c3 */ /* 0x000e220000008800 */
[----:B------:R-:W-:Y:S01]  /*0150*/  UMOV UR4, 0x400 ;  /* 0x0000040000047882 */ /* 0x000fe20000000000 */
[C---:B------:R-:W-:Y:S01]  /*0160*/  IADD3 R8, PT, PT, R0.reuse, 0x20, RZ ;  /* 0x0000002000087810 */ /* 0x040fe20007ffe0ff */
[----:B------:R-:W-:Y:S01]  /*0170*/  UIADD3 UR5, UPT, UPT, UR4, 0x800, URZ ;  /* 0x0000080004057890 */ /* 0x000fe2000fffe0ff */
[C---:B------:R-:W-:Y:S01]  /*0180*/  VIADD R7, R0.reuse, 0x30 ;  /* 0x0000003000077836 */ /* 0x040fe20000000000 */
[----:B------:R-:W-:Y:S01]  /*0190*/  LOP3.LUT R5, R25, 0x7fffffc, RZ, 0xc0, !PT ;  /* 0x07fffffc19057812 */ /* 0x000fe200078ec0ff */
[----:B------:R-:W-:Y:S01]  /*01a0*/  VIADD R10, R0, 0x10 ;  /* 0x00000010000a7836 */ /* 0x000fe20000000000 */
[----:B------:R-:W-:Y:S01]  /*01b0*/  IADD3 R21, PT, PT, R6, 0x20, RZ ;  /* 0x0000002006157810 */ /* 0x000fe20007ffe0ff */
[-CC-:B------:R-:W-:Y:S01]  /*01c0*/  IMAD R7, R7, R3.reuse, R4.reuse ;  /* 0x0000000307077224 */ /* 0x180fe200078e0204 */
[----:B------:R-:W-:Y:S01]  /*01d0*/  CS2R R32, SRZ ;  /* 0x0000000000207805 */ /* 0x000fe2000001ff00 */
[-CC-:B------:R-:W-:Y:S01]  /*01e0*/  IMAD R9, R8, R3.reuse, R4.reuse ;  /* 0x0000000308097224 */ /* 0x180fe200078e0204 */
[----:B------:R-:W-:Y:S01]  /*01f0*/  IADD3 R23, PT, PT, -R5, RZ, RZ ;  /* 0x000000ff05177210 */ /* 0x000fe20007ffe1ff */
[----:B------:R-:W-:-:S02]  /*0200*/  IMAD R13, R0, R3, R4 ;  /* 0x00000003000d7224 */ /* 0x000fc400078e0204 */
[----:B------:R-:W-:Y:S01]  /*0210*/  IMAD R11, R10, R3, R4 ;  /* 0x000000030a0b7224 */ /* 0x000fe200078e0204 */
[C---:B------:R-:W-:Y:S01]  /*0220*/  LEA R24, R2.reuse, R9, 0x4 ;  /* 0x0000000902187211 */ /* 0x040fe200078e20ff */
[C---:B------:R-:W-:Y:S02]  /*0230*/  IMAD R26, R2.reuse, 0x10, R7 ;  /* 0x00000010021a7824 */ /* 0x040fe400078e0207 */
[C---:B------:R-:W-:Y:S02]  /*0240*/  IMAD R18, R2.reuse, 0x10, R13 ;  /* 0x0000001002127824 */ /* 0x040fe400078e020d */
[----:B------:R-:W-:Y:S01]  /*0250*/  IMAD R22, R2, 0x10, R11 ;  /* 0x0000001002167824 */ /* 0x000fe200078e020b */
[----:B0-----:R-:W-:Y:S02]  /*0260*/  ULEA UR5, UR6, UR5, 0x18 ;  /* 0x0000000506057291 */ /* 0x001fe4000f8ec0ff */
[----:B------:R-:W-:-:S04]  /*0270*/  ULEA UR4, UR6, UR4, 0x18 ;  /* 0x0000000406047291 */ /* 0x000fc8000f8ec0ff */
[----:B------:R-:W-:Y:S02]  /*0280*/  LEA R17, R4, UR5, 0x3 ;  /* 0x0000000504117c11 */ /* 0x000fe4000f8e18ff */
[----:B------:R-:W-:-:S03]  /*0290*/  LEA R19, R0, UR4, 0x7 ;  /* 0x0000000400137c11 */ /* 0x000fc6000f8e38ff */
[----:B------:R-:W-:Y:S01]  /*02a0*/  IMAD R7, R0, 0x80, R17 ;  /* 0x0000008000077824 */ /* 0x000fe200078e0211 */
[----:B------:R-:W-:-:S07]  /*02b0*/  LEA R16, R4, R19, 0x3 ;  /* 0x0000001304107211 */ /* 0x000fce00078e18ff */
.L_x_2:
[----:B------:R-:W0:Y:S01]  /*02c0*/  LDC.64 R30, c[0x0][0x380] ;  /* 0x0000e000ff1e7b82 */ /* 0x000e220000000a00 */
[----:B------:R-:W-:-:S07]  /*02d0*/  IADD3 R11, PT, PT, R21, -0x20, RZ ;  /* 0xffffffe0150b7810 */ /* 0x000fce0007ffe0ff */
[----:B------:R-:W1:Y:S01]  /*02e0*/  LDC.64 R28, c[0x0][0x388] ;  /* 0x0000e200ff1c7b82 */ /* 0x000e620000000a00 */
[----:B0-----:R-:W-:-:S06]  /*02f0*/  IMAD.WIDE.U32 R10, R11, 0x8, R30 ;  /* 0x000000080b0a7825 */ /* 0x001fcc00078e001e */
[----:B------:R-:W2:Y:S01]  /*0300*/  LDG.E.64 R10, desc[UR8][R10.64] ;  /* 0x000000080a0a7981 */ /* 0x000ea2000c1e1b00 */
[----:B-1----:R-:W-:-:S06]  /*0310*/  IMAD.WIDE.U32 R36, R18, 0x8, R28 ;  /* 0x0000000812247825 */ /* 0x002fcc00078e001c */
[----:B------:R-:W3:Y:S04]  /*0320*/  LDG.E.64 R36, desc[UR8][R36.64] ;  /* 0x0000000824247981 */ /* 0x000ee8000c1e1b00 */
[----:B--2---:R-:W-:Y:S04]  /*0330*/  STS.64 [R16], R10 ;  /* 0x0000000a10007388 */ /* 0x004fe80000000a00 */
[----:B---3--:R-:W-:Y:S01]  /*0340*/  STS.64 [R7], R36 ;  /* 0x0000002407007388 */ /* 0x008fe20000000a00 */
[----:B------:R-:W-:Y:S06]  /*0350*/  BAR.SYNC.DEFER_BLOCKING 0x0 ;  /* 0x0000000000007b1d */ /* 0x000fec0000010000 */
[----:B------:R-:W-:Y:S04]  /*0360*/  LDS.64 R8, [R17] ;  /* 0x0000000011087984 */ /* 0x000fe80000000a00 */
[----:B------:R-:W0:Y:S04]  /*0370*/  LDS.128 R12, [R19] ;  /* 0x00000000130c7984 */ /* 0x000e280000000c00 */
[----:B------:R-:W1:Y:S01]  /*0380*/  LDS.64 R34, [R17+0x80] ;  /* 0x0000800011227984 */ /* 0x000e620000000a00 */
[----:B0-----:R-:W-:-:S03]  /*0390*/  DFMA R32, R12, R8, R32 ;  /* 0x000000080c20722b */ /* 0x001fc60000000020 */
[----:B------:R-:W-:Y:S04]  /*03a0*/  LDS.64 R12, [R17+0x100] ;  /* 0x00010000110c7984 */ /* 0x000fe80000000a00 */
[----:B------:R-:W0:Y:S01]  /*03b0*/  LDS.128 R8, [R19+0x10] ;  /* 0x0000100013087984 */ /* 0x000e220000000c00 */
[----:B-1----:R-:W-:-:S03]  /*03c0*/  DFMA R34, R34, R14, R32 ;  /* 0x0000000e2222722b */ /* 0x002fc60000000020 */
[----:B------:R-:W1:Y:S05]  /*03d0*/  LDS.64 R32, [R17+0x180] ;  /* 0x0001800011207984 */ /* 0x000e6a0000000a00 */
[----:B0-----:R-:W-:Y:S01]  /*03e0*/  DFMA R34, R8, R12, R34 ;  /* 0x0000000c0822722b */ /* 0x001fe20000000022 */
[----:B------:R-:W-:Y:S04]  /*03f0*/  LDS.64 R8, [R17+0x200] ;  /* 0x0002000011087984 */ /* 0x000fe80000000a00 */
[----:B------:R-:W0:Y:S03]  /*0400*/  LDS.128 R12, [R19+0x20] ;  /* 0x00002000130c7984 */ /* 0x000e260000000c00 */
[----:B-1----:R-:W-:Y:S01]  /*0410*/  DFMA R10, R32, R10, R34 ;  /* 0x0000000a200a722b */ /* 0x002fe20000000022 */
[----:B------:R-:W1:Y:S04]  /*0420*/  LDS.64 R32, [R17+0x280] ;  /* 0x0002800011207984 */ /* 0x000e680000000a00 */
[----:B------:R-:W-:Y:S03]  /*0430*/  LDS.64 R34, [R17+0x300] ;  /* 0x0003000011227984 */ /* 0x000fe60000000a00 */
[----:B0-----:R-:W-:-:S02]  /*0440*/  DFMA R12, R12, R8, R10 ;  /* 0x000000080c0c722b */ /* 0x001fc4000000000a */
[----:B------:R-:W0:Y:S06]  /*0450*/  LDS.128 R8, [R19+0x30] ;  /* 0x0000300013087984 */ /* 0x000e2c0000000c00 */
[----:B-1----:R-:W-:Y:S01]  /*0460*/  DFMA R12, R32, R14, R12 ;  /* 0x0000000e200c722b */ /* 0x002fe2000000000c */
[----:B------:R-:W1:Y:S07]  /*0470*/  LDS.64 R32, [R17+0x380] ;  /* 0x0003800011207984 */ /* 0x000e6e0000000a00 */
        /* <DEDUP_REMOVED lines=15> */
[----:B------:R-:W-:Y:S01]  /*0570*/  LDS.64 R34, [R17+0x700] ;  /* 0x0007000011227984 */ /* 0x000fe20000000a00 */
[----:B------:R-:W-:-:S02]  /*0580*/  IMAD.WIDE.U32 R36, R22, 0x8, R28 ;  /* 0x0000000816247825 */ /* 0x000fc400078e001c */
[----:B0-----:R-:W-:Y:S02]  /*0590*/  DFMA R12, R12, R8, R10 ;  /* 0x000000080c0c722b */ /* 0x001fe4000000000a */
[----:B------:R-:W0:Y:S06]  /*05a0*/  LDS.128 R8, [R19+0x70] ;  /* 0x0000700013087984 */ /* 0x000e2c0000000c00 */
[----:B-1----:R-:W-:Y:S01]  /*05b0*/  DFMA R12, R32, R14, R12 ;  /* 0x0000000e200c722b */ /* 0x002fe2000000000c */
[----:B------:R-:W1:Y:S01]  /*05c0*/  LDS.64 R32, [R17+0x780] ;  /* 0x0007800011207984 */ /* 0x000e620000000a00 */
[----:B------:R-:W-:Y:S01]  /*05d0*/  BAR.SYNC.DEFER_BLOCKING 0x0 ;  /* 0x0000000000007b1d */ /* 0x000fe20000010000 */
[----:B------:R-:W-:-:S04]  /*05e0*/  VIADD R15, R21, 0xfffffff0 ;  /* 0xfffffff0150f7836 */ /* 0x000fc80000000000 */
[----:B------:R-:W-:-:S06]  /*05f0*/  IMAD.WIDE.U32 R14, R15, 0x8, R30 ;  /* 0x000000080f0e7825 */ /* 0x000fcc00078e001e */
[----:B------:R-:W2:Y:S04]  /*0600*/  LDG.E.64 R14, desc[UR8][R14.64] ;  /* 0x000000080e0e7981 */ /* 0x000ea8000c1e1b00 */
[----:B------:R-:W3:Y:S01]  /*0610*/  LDG.E.64 R36, desc[UR8][R36.64] ;  /* 0x0000000824247981 */ /* 0x000ee2000c1e1b00 */
[----:B0-----:R-:W-:-:S08]  /*0620*/  DFMA R34, R8, R34, R12 ;  /* 0x000000220822722b */ /* 0x001fd0000000000c */
[----:B-1----:R-:W-:Y:S01]  /*0630*/  DFMA R10, R32, R10, R34 ;  /* 0x0000000a200a722b */ /* 0x002fe20000000022 */
[----:B--2---:R-:W-:Y:S04]  /*0640*/  STS.64 [R16], R14 ;  /* 0x0000000e10007388 */ /* 0x004fe80000000a00 */
[----:B---3--:R-:W-:Y:S01]  /*0650*/  STS.64 [R7], R36 ;  /* 0x0000002407007388 */ /* 0x008fe20000000a00 */
[----:B------:R-:W-:Y:S06]  /*0660*/  BAR.SYNC.DEFER_BLOCKING 0x0 ;  /* 0x0000000000007b1d */ /* 0x000fec0000010000 */
[----:B------:R-:W-:Y:S04]  /*0670*/  LDS.64 R8, [R17] ;  /* 0x0000000011087984 */ /* 0x000fe80000000a00 */
[----:B------:R-:W0:Y:S04]  /*0680*/  LDS.128 R12, [R19] ;  /* 0x00000000130c7984 */ /* 0x000e280000000c00 */
[----:B------:R-:W1:Y:S04]  /*0690*/  LDS.64 R32, [R17+0x80] ;  /* 0x0000800011207984 */ /* 0x000e680000000a00 */
[----:B------:R-:W-:Y:S01]  /*06a0*/  LDS.64 R34, [R17+0x100] ;  /* 0x0001000011227984 */ /* 0x000fe20000000a00 */
[----:B0-----:R-:W-:-:S03]  /*06b0*/  DFMA R12, R12, R8, R10 ;  /* 0x000000080c0c722b */ /* 0x001fc6000000000a */
[----:B------:R-:W0:Y:S05]  /*06c0*/  LDS.128 R8, [R19+0x10] ;  /* 0x0000100013087984 */ /* 0x000e2a0000000c00 */
        /* <DEDUP_REMOVED lines=73> */
[----:B-1----:R-:W-:-:S02]  /*0b60*/  DFMA R10, R32, R10, R34 ;  /* 0x0000000a200a722b */ /* 0x002fc40000000022 */
[----:B------:R-:W1:Y:S01]  /*0b70*/  LDS.64 R34, [R17+0x680] ;  /* 0x0006800011227984 */ /* 0x000e620000000a00 */
[----:B------:R-:W-:-:S03]  /*0b80*/  IADD3 R37, PT, PT, R21, 0x10, RZ ;  /* 0x0000001015257810 */ /* 0x000fc60007ffe0ff */
[----:B------:R-:W-:Y:S02]  /*0b90*/  LDS.64 R32, [R17+0x780] ;  /* 0x0007800011207984 */ /* 0x000fe40000000a00 */
[----:B------:R-:W-:Y:S02]  /*0ba0*/  IMAD.WIDE.U32 R36, R37, 0x8, R30 ;  /* 0x0000000825247825 */ /* 0x000fe400078e001e */
[----:B------:R-:W-:Y:S01]  /*0bb0*/  LDS.64 R30, [R17+0x700] ;  /* 0x00070000111e7984 */ /* 0x000fe20000000a00 */
[----:B0-----:R-:W-:-:S08]  /*0bc0*/  DFMA R8, R12, R8, R10 ;  /* 0x000000080c08722b */ /* 0x001fd0000000000a */
[----:B-1----:R-:W-:Y:S02]  /*0bd0*/  DFMA R34, R34, R14, R8 ;  /* 0x0000000e2222722b */ /* 0x002fe40000000008 */
[----:B------:R-:W0:Y:S01]  /*0be0*/  LDS.128 R8, [R19+0x70] ;  /* 0x0000700013087984 */ /* 0x000e220000000c00 */
[----:B------:R-:W-:Y:S01]  /*0bf0*/  BAR.SYNC.DEFER_BLOCKING 0x0 ;  /* 0x0000000000007b1d */ /* 0x000fe20000010000 */
[----:B------:R-:W-:-:S05]  /*0c00*/  IMAD.WIDE.U32 R28, R26, 0x8, R28 ;  /* 0x000000081a1c7825 */ /* 0x000fca00078e001c */
[----:B------:R-:W2:Y:S04]  /*0c10*/  LDG.E.64 R36, desc[UR8][R36.64] ;  /* 0x0000000824247981 */ /* 0x000ea8000c1e1b00 */
[----:B------:R-:W3:Y:S01]  /*0c20*/  LDG.E.64 R12, desc[UR8][R28.64] ;  /* 0x000000081c0c7981 */ /* 0x000ee2000c1e1b00 */
[----:B0-----:R-:W-:-:S08]  /*0c30*/  DFMA R34, R8, R30, R34 ;  /* 0x0000001e0822722b */ /* 0x001fd00000000022 */
[----:B------:R-:W-:Y:S01]  /*0c40*/  DFMA R34, R32, R10, R34 ;  /* 0x0000000a2022722b */ /* 0x000fe20000000022 */
[----:B------:R-:W-:-:S05]  /*0c50*/  VIADD R23, R23, 0x4 ;  /* 0x0000000417177836 */ /* 0x000fca0000000000 */
[----:B------:R-:W-:Y:S01]  /*0c60*/  ISETP.NE.AND P0, PT, R23, RZ, PT ;  /* 0x000000ff1700720c */ /* 0x000fe20003f05270 */
[----:B------:R-:W-:Y:S01]  /*0c70*/  IMAD R26, R3, 0x40, R26 ;  /* 0x00000040031a7824 */ /* 0x000fe200078e021a */
[----:B--2---:R-:W-:Y:S04]  /*0c80*/  STS.64 [R16], R36 ;  /* 0x0000002410007388 */ /* 0x004fe80000000a00 */
[----:B---3--:R-:W-:Y:S01]  /*0c90*/  STS.64 [R7], R12 ;  /* 0x0000000c07007388 */ /* 0x008fe20000000a00 */
[----:B------:R-:W-:Y:S06]  /*0ca0*/  BAR.SYNC.DEFER_BLOCKING 0x0 ;  /* 0x0000000000007b1d */ /* 0x000fec0000010000 */
[----:B------:R-:W-:Y:S04]  /*0cb0*/  LDS.64 R28, [R17] ;  /* 0x00000000111c7984 */ /* 0x000fe80000000a00 */
[----:B------:R-:W0:Y:S04]  /*0cc0*/  LDS.128 R12, [R19] ;  /* 0x00000000130c7984 */ /* 0x000e280000000c00 */
[----:B------:R-:W1:Y:S04]  /*0cd0*/  LDS.64 R30, [R17+0x80] ;  /* 0x00008000111e7984 */ /* 0x000e680000000a00 */
[----:B------:R-:W-:Y:S04]  /*0ce0*/  LDS.64 R32, [R17+0x100] ;  /* 0x0001000011207984 */ /* 0x000fe80000000a00 */
[----:B------:R-:W2:Y:S01]  /*0cf0*/  LDS.128 R8, [R19+0x10] ;  /* 0x0000100013087984 */ /* 0x000ea20000000c00 */
[----:B0-----:R-:W-:-:S03]  /*0d00*/  DFMA R34, R12, R28, R34 ;  /* 0x0000001c0c22722b */ /* 0x001fc60000000022 */
[----:B------:R-:W0:Y:S05]  /*0d10*/  LDS.64 R28, [R17+0x180] ;  /* 0x00018000111c7984 */ /* 0x000e2a0000000a00 */
[----:B-1----:R-:W-:Y:S01]  /*0d20*/  DFMA R34, R30, R14, R34 ;  /* 0x0000000e1e22722b */ /* 0x002fe20000000022 */
[----:B------:R-:W-:Y:S04]  /*0d30*/  LDS.64 R30, [R17+0x200] ;  /* 0x00020000111e7984 */ /* 0x000fe80000000a00 */
[----:B------:R-:W1:Y:S03]  /*0d40*/  LDS.128 R12, [R19+0x20] ;  /* 0x00002000130c7984 */ /* 0x000e660000000c00 */
[----:B--2---:R-:W-:Y:S01]  /*0d50*/  DFMA R34, R8, R32, R34 ;  /* 0x000000200822722b */ /* 0x004fe20000000022 */
[----:B------:R-:W2:Y:S07]  /*0d60*/  LDS.64 R32, [R17+0x280] ;  /* 0x0002800011207984 */ /* 0x000eae0000000a00 */
[----:B0-----:R-:W-:Y:S01]  /*0d70*/  DFMA R34, R28, R10, R34 ;  /* 0x0000000a1c22722b */ /* 0x001fe20000000022 */
[----:B------:R-:W-:Y:S04]  /*0d80*/  LDS.64 R28, [R17+0x300] ;  /* 0x00030000111c7984 */ /* 0x000fe80000000a00 */
[----:B------:R-:W0:Y:S03]  /*0d90*/  LDS.128 R8, [R19+0x30] ;  /* 0x0000300013087984 */ /* 0x000e260000000c00 */
[----:B-1----:R-:W-:Y:S01]  /*0da0*/  DFMA R34, R12, R30, R34 ;  /* 0x0000001e0c22722b */ /* 0x002fe20000000022 */
[----:B------:R-:W1:Y:S07]  /*0db0*/  LDS.64 R30, [R17+0x380] ;  /* 0x00038000111e7984 */ /* 0x000e6e0000000a00 */
[----:B--2---:R-:W-:Y:S01]  /*0dc0*/  DFMA R34, R32, R14, R34 ;  /* 0x0000000e2022722b */ /* 0x004fe20000000022 */
[----:B------:R-:W-:Y:S04]  /*0dd0*/  LDS.64 R32, [R17+0x400] ;  /* 0x0004000011207984 */ /* 0x000fe80000000a00 */
[----:B------:R-:W2:Y:S03]  /*0de0*/  LDS.128 R12, [R19+0x40] ;  /* 0x00004000130c7984 */ /* 0x000ea60000000c00 */
[----:B0-----:R-:W-:Y:S01]  /*0df0*/  DFMA R34, R8, R28, R34 ;  /* 0x0000001c0822722b */ /* 0x001fe20000000022 */
[----:B------:R-:W0:Y:S07]  /*0e00*/  LDS.64 R28, [R17+0x480] ;  /* 0x00048000111c7984 */ /* 0x000e2e0000000a00 */
        /* <DEDUP_REMOVED lines=16> */
[----:B------:R-:W-:Y:S01]  /*0f10*/  IADD3 R21, PT, PT, R21, 0x40, RZ ;  /* 0x0000004015157810 */ /* 0x000fe20007ffe0ff */
[----:B------:R-:W-:-:S06]  /*0f20*/  IMAD R22, R3, 0x40, R22 ;  /* 0x0000004003167824 */ /* 0x000fcc00078e0216 */
[----:B--2---:R-:W-:Y:S01]  /*0f30*/  DFMA R32, R8, R32, R14 ;  /* 0x000000200820722b */ /* 0x004fe2000000000e */
[C---:B------:R-:W-:Y:S02]  /*0f40*/  LEA R24, R3.reuse, R24, 0x6 ;  /* 0x0000001803187211 */ /* 0x040fe400078e30ff */
[----:B------:R-:W-:-:S05]  /*0f50*/  LEA R18, R3, R18, 0x6 ;  /* 0x0000001203127211 */ /* 0x000fca00078e30ff */
[----:B0-----:R-:W-:Y:S01]  /*0f60*/  DFMA R32, R12, R10, R32 ;  /* 0x0000000a0c20722b */ /* 0x001fe20000000020 */
[----:B------:R-:W-:Y:S06]  /*0f70*/  BAR.SYNC.DEFER_BLOCKING 0x0 ;  /* 0x0000000000007b1d */ /* 0x000fec0000010000 */
[----:B------:R-:W-:Y:S05]  /*0f80*/  @P0 BRA `(.L_x_2) ;  /* 0xfffffff000cc0947 */ /* 0x000fea000383ffff */
.L_x_1:
[----:B------:R-:W-:-:S13]  /*0f90*/  LOP3.LUT P0, R7, R25, 0x3, RZ, 0xc0, !PT ;  /* 0x0000000319077812 */ /* 0x000fda000780c0ff */
[----:B------:R-:W-:Y:S05]  /*0fa0*/  @!P0 BRA `(.L_x_0) ;  /* 0x0000000800dc8947 */ /* 0x000fea0003800000 */
[----:B------:R-:W-:Y:S02]  /*0fb0*/  ISETP.NE.AND P0, PT, R7, 0x1, PT ;  /* 0x000000010700780c */ /* 0x000fe40003f05270 */
[----:B------:R-:W-:-:S04]  /*0fc0*/  LOP3.LUT R25, R25, 0x1, RZ, 0xc0, !PT ;  /* 0x0000000119197812 */ /* 0x000fc800078ec0ff */
[----:B------:R-:W-:-:S07]  /*0fd0*/  ISETP.NE.U32.AND P1, PT, R25, 0x1, PT ;  /* 0x000000011900780c */ /* 0x000fce0003f25070 */
[----:B------:R-:W-:Y:S06]  /*0fe0*/  @!P0 BRA `(.L_x_3) ;  /* 0x0000000400cc8947 */ /* 0x000fec0003800000 */
[----:B------:R-:W0:Y:S01]  /*0ff0*/  LDC.64 R30, c[0x0][0x380] ;  /* 0x0000e000ff1e7b82 */ /* 0x000e220000000a00 */
[----:B------:R-:W-:Y:S01]  /*1000*/  LEA R24, R2, R4, 0x4 ;  /* 0x0000000402187211 */ /* 0x000fe200078e20ff */
[C---:B------:R-:W-:Y:S02]  /*1010*/  IMAD R25, R5.reuse, 0x10, R0 ;  /* 0x0000001005197824 */ /* 0x040fe400078e0200 */
[----:B------:R-:W-:Y:S02]  /*1020*/  IMAD R26, R5, 0x10, R6 ;  /* 0x00000010051a7824 */ /* 0x000fe400078e0206 */
[----:B------:R-:W-:Y:S02]  /*1030*/  IMAD R37, R25, R3, R24 ;  /* 0x0000000319257224 */ /* 0x000fe400078e0218 */
[----:B------:R-:W1:Y:S01]  /*1040*/  LDC.64 R28, c[0x0][0x388] ;  /* 0x0000e200ff1c7b82 */ /* 0x000e620000000a00 */
[----:B0-----:R-:W-:-:S06]  /*1050*/  IMAD.WIDE.U32 R8, R26, 0x8, R30 ;  /* 0x000000081a087825 */ /* 0x001fcc00078e001e */
[----:B------:R-:W2:Y:S01]  /*1060*/  LDG.E.64 R8, desc[UR8][R8.64] ;  /* 0x0000000808087981 */ /* 0x000ea2000c1e1b00 */
[----:B-1----:R-:W-:-:S06]  /*1070*/  IMAD.WIDE.U32 R36, R37, 0x8, R28 ;  /* 0x0000000825247825 */ /* 0x002fcc00078e001c */
[----:B------:R-:W3:Y:S01]  /*1080*/  LDG.E.64 R36, desc[UR8][R36.64] ;  /* 0x0000000824247981 */ /* 0x000ee2000c1e1b00 */
[----:B------:R-:W0:Y:S01]  /*1090*/  S2UR UR5, SR_CgaCtaId ;  /* 0x00000000000579c3 */ /* 0x000e220000008800 */
[----:B------:R-:W-:Y:S02]  /*10a0*/  UMOV UR4, 0x400 ;  /* 0x0000040000047882 */ /* 0x000fe40000000000 */
[----:B------:R-:W-:Y:S02]  /*10b0*/  UIADD3 UR6, UPT, UPT, UR4, 0x800, URZ ;  /* 0x0000080004067890 */ /* 0x000fe4000fffe0ff */
[----:B0-----:R-:W-:Y:S02]  /*10c0*/  ULEA UR4, UR5, UR4, 0x18 ;  /* 0x0000000405047291 */ /* 0x001fe4000f8ec0ff */
[----:B------:R-:W-:-:S04]  /*10d0*/  ULEA UR6, UR5, UR6, 0x18 ;  /* 0x0000000605067291 */ /* 0x000fc8000f8ec0ff */
[----:B------:R-:W-:Y:S02]  /*10e0*/  LEA R21, R0, UR4, 0x7 ;  /* 0x0000000400157c11 */ /* 0x000fe4000f8e38ff */
[C---:B------:R-:W-:Y:S02]  /*10f0*/  LEA R7, R4.reuse, UR6, 0x3 ;  /* 0x0000000604077c11 */ /* 0x040fe4000f8e18ff */
[----:B------:R-:W-:Y:S02]  /*1100*/  LEA R23, R4, R21, 0x3 ;  /* 0x0000001504177211 */ /* 0x000fe400078e18ff */
[----:B------:R-:W-:Y:S01]  /*1110*/  LEA R22, R0, R7, 0x7 ;  /* 0x0000000700167211 */ /* 0x000fe200078e38ff */
[----:B------:R-:W-:-:S04]  /*1120*/  VIADD R25, R25, 0x10 ;  /* 0x0000001019197836 */ /* 0x000fc80000000000 */
[----:B------:R-:W-:Y:S01]  /*1130*/  IMAD R25, R25, R3, R24 ;  /* 0x0000000319197224 */ /* 0x000fe200078e0218 */
        /* <DEDUP_REMOVED lines=9> */
[----:B------:R-:W0:Y:S04]  /*11d0*/  LDS.64 R18, [R7+0x180] ;  /* 0x0001800007127984 */ /* 0x000e280000000a00 */
[----:B------:R-:W-:Y:S01]  /*11e0*/  LDS.64 R32, [R7+0x200] ;  /* 0x0002000007207984 */ /* 0x000fe20000000a00 */
[----:B-1----:R-:W-:-:S03]  /*11f0*/  DFMA R34, R34, R14, R12 ;  /* 0x0000000e2222722b */ /* 0x002fc6000000000c */
[----:B------:R-:W1:Y:S05]  /*1200*/  LDS.128 R12, [R21+0x20] ;  /* 0x00002000150c7984 */ /* 0x000e6a0000000c00 */
        /* <DEDUP_REMOVED lines=21> */
[----:B------:R-:W-:-:S07]  /*1360*/  IADD3 R35, PT, PT, R26, 0x10, RZ ;  /* 0x000000101a237810 */ /* 0x000fce0007ffe0ff */
[----:B--2---:R-:W-:Y:S01]  /*1370*/  DFMA R8, R12, R10, R8 ;  /* 0x0000000a0c08722b */ /* 0x004fe20000000008 */
[----:B------:R-:W-:-:S04]  /*1380*/  IMAD.WIDE.U32 R34, R35, 0x8, R30 ;  /* 0x0000000823227825 */ /* 0x000fc800078e001e */
[----:B------:R-:W-:Y:S02]  /*1390*/  IMAD.WIDE.U32 R36, R25, 0x8, R28 ;  /* 0x0000000819247825 */ /* 0x000fe400078e001c */
[----:B------:R-:W-:Y:S04]  /*13a0*/  LDS.64 R24, [R7+0x700] ;  /* 0x0007000007187984 */ /* 0x000fe80000000a00 */
[----:B------:R-:W-:Y:S01]  /*13b0*/  LDS.64 R28, [R7+0x780] ;  /* 0x00078000071c7984 */ /* 0x000fe20000000a00 */
[----:B0-----:R-:W-:-:S03]  /*13c0*/  DFMA R30, R16, R14, R8 ;  /* 0x0000000e101e722b */ /* 0x001fc60000000008 */
[----:B------:R-:W0:Y:S04]  /*13d0*/  LDS.64 R16, [R7+0x680] ;  /* 0x0006800007107984 */ /* 0x000e280000000a00 */
[----:B------:R-:W1:Y:S01]  /*13e0*/  LDS.128 R12, [R21+0x70] ;  /* 0x00007000150c7984 */ /* 0x000e620000000c00 */
[----:B------:R-:W-:Y:S06]  /*13f0*/  BAR.SYNC.DEFER_BLOCKING 0x0 ;  /* 0x0000000000007b1d */ /* 0x000fec0000010000 */
[----:B------:R-:W2:Y:S04]  /*1400*/  LDG.E.64 R34, desc[UR8][R34.64] ;  /* 0x0000000822227981 */ /* 0x000ea8000c1e1b00 */
[----:B------:R-:W3:Y:S01]  /*1410*/  LDG.E.64 R36, desc[UR8][R36.64] ;  /* 0x0000000824247981 */ /* 0x000ee2000c1e1b00 */
[----:B------:R-:W-:-:S03]  /*1420*/  IADD3 R5, PT, PT, R5, 0x2, RZ ;  /* 0x0000000205057810 */ /* 0x000fc60007ffe0ff */
[----:B--2---:R0:W-:Y:S04]  /*1430*/  STS.64 [R23], R34 ;  /* 0x0000002217007388 */ /* 0x0041e80000000a00 */
[----:B---3--:R-:W-:Y:S01]  /*1440*/  STS.64 [R22], R36 ;  /* 0x0000002416007388 */ /* 0x008fe20000000a00 */
[----:B------:R-:W-:Y:S06]  /*1450*/  BAR.SYNC.DEFER_BLOCKING 0x0 ;  /* 0x0000000000007b1d */ /* 0x000fec0000010000 */
[----:B0-----:R-:W-:Y:S01]  /*1460*/  DFMA R34, R16, R18, R30 ;  /* 0x000000121022722b */ /* 0x001fe2000000001e */
[----:B------:R-:W-:Y:S04]  /*1470*/  LDS.64 R32, [R7] ;  /* 0x0000000007207984 */ /* 0x000fe80000000a00 */
[----:B------:R-:W0:Y:S04]  /*1480*/  LDS.128 R8, [R21] ;  /* 0x0000000015087984 */ /* 0x000e280000000c00 */
[----:B------:R-:W2:Y:S04]  /*1490*/  LDS.64 R26, [R7+0x80] ;  /* 0x00008000071a7984 */ /* 0x000ea80000000a00 */
[----:B------:R-:W-:Y:S04]  /*14a0*/  LDS.64 R30, [R7+0x100] ;  /* 0x00010000071e7984 */ /* 0x000fe80000000a00 */
[----:B------:R-:W3:Y:S01]  /*14b0*/  LDS.128 R16, [R21+0x10] ;  /* 0x0000100015107984 */ /* 0x000ee20000000c00 */
[----:B-1----:R-:W-:-:S03]  /*14c0*/  DFMA R12, R12, R24, R34 ;  /* 0x000000180c0c722b */ /* 0x002fc60000000022 */
[----:B------:R-:W1:Y:S04]  /*14d0*/  LDS.64 R24, [R7+0x180] ;  /* 0x0001800007187984 */ /* 0x000e680000000a00 */
[----:B------:R-:W-:Y:S01]  /*14e0*/  LDS.64 R22, [R7+0x280] ;  /* 0x0002800007167984 */ /* 0x000fe20000000a00 */
[----:B------:R-:W-:-:S03]  /*14f0*/  DFMA R34, R28, R14, R12 ;  /* 0x0000000e1c22722b */ /* 0x000fc6000000000c */
[----:B------:R-:W-:Y:S04]  /*1500*/  LDS.64 R28, [R7+0x200] ;  /* 0x00020000071c7984 */ /* 0x000fe80000000a00 */
[----:B------:R-:W4:Y:S01]  /*1510*/  LDS.128 R12, [R21+0x20] ;  /* 0x00002000150c7984 */ /* 0x000f220000000c00 */
[----:B0-----:R-:W-:-:S08]  /*1520*/  DFMA R32, R8, R32, R34 ;  /* 0x000000200820722b */ /* 0x001fd00000000022 */
[----:B--2---:R-:W-:Y:S01]  /*1530*/  DFMA R32, R26, R10, R32 ;  /* 0x0000000a1a20722b */ /* 0x004fe20000000020 */
[----:B------:R-:W-:Y:S04]  /*1540*/  LDS.64 R26, [R7+0x300] ;  /* 0x00030000071a7984 */ /* 0x000fe80000000a00 */
[----:B------:R-:W0:Y:S03]  /*1550*/  LDS.128 R8, [R21+0x30] ;  /* 0x0000300015087984 */ /* 0x000e260000000c00 */
[----:B---3--:R-:W-:Y:S01]  /*1560*/  DFMA R32, R16, R30, R32 ;  /* 0x0000001e1020722b */ /* 0x008fe20000000020 */
[----:B------:R-:W2:Y:S07]  /*1570*/  LDS.64 R30, [R7+0x380] ;  /* 0x00038000071e7984 */ /* 0x000eae0000000a00 */
[----:B-1----:R-:W-:Y:S01]  /*1580*/  DFMA R32, R24, R18, R32 ;  /* 0x000000121820722b */ /* 0x002fe20000000020 */
[----:B------:R-:W-:Y:S04]  /*1590*/  LDS.64 R24, [R7+0x400] ;  /* 0x0004000007187984 */ /* 0x000fe80000000a00 */
[----:B------:R-:W1:Y:S03]  /*15a0*/  LDS.128 R16, [R21+0x40] ;  /* 0x0000400015107984 */ /* 0x000e660000000c00 */
[----:B----4-:R-:W-:Y:S01]  /*15b0*/  DFMA R32, R12, R28, R32 ;  /* 0x0000001c0c20722b */ /* 0x010fe20000000020 */
[----:B------:R-:W3:Y:S07]  /*15c0*/  LDS.64 R28, [R7+0x480] ;  /* 0x00048000071c7984 */ /* 0x000eee0000000a00 */
[----:B------:R-:W-:Y:S01]  /*15d0*/  DFMA R32, R22, R14, R32 ;  /* 0x0000000e1620722b */ /* 0x000fe20000000020 */
[----:B------:R-:W-:Y:S04]  /*15e0*/  LDS.64 R22, [R7+0x500] ;  /* 0x0005000007167984 */ /* 0x000fe80000000a00 */
[----:B------:R-:W4:Y:S03]  /*15f0*/  LDS.128 R12, [R21+0x50] ;  /* 0x00005000150c7984 */ /* 0x000f260000000c00 */
[----:B0-----:R-:W-:Y:S01]  /*1600*/  DFMA R32, R8, R26, R32 ;  /* 0x0000001a0820722b */ /* 0x001fe20000000020 */
[----:B------:R-:W0:Y:S07]  /*1610*/  LDS.64 R26, [R7+0x580] ;  /* 0x00058000071a7984 */ /* 0x000e2e0000000a00 */
[----:B--2---:R-:W-:Y:S01]  /*1620*/  DFMA R32, R30, R10, R32 ;  /* 0x0000000a1e20722b */ /* 0x004fe20000000020 */
[----:B------:R-:W-:Y:S04]  /*1630*/  LDS.64 R30, [R7+0x600] ;  /* 0x00060000071e7984 */ /* 0x000fe80000000a00 */
[----:B------:R-:W2:Y:S03]  /*1640*/  LDS.128 R8, [R21+0x60] ;  /* 0x0000600015087984 */ /* 0x000ea60000000c00 */
[----:B-1----:R-:W-:Y:S01]  /*1650*/  DFMA R32, R16, R24, R32 ;  /* 0x000000181020722b */ /* 0x002fe20000000020 */
[----:B------:R-:W1:Y:S07]  /*1660*/  LDS.64 R24, [R7+0x680] ;  /* 0x0006800007187984 */ /* 0x000e6e0000000a00 */
[----:B---3--:R-:W-:Y:S01]  /*1670*/  DFMA R32, R28, R18, R32 ;  /* 0x000000121c20722b */ /* 0x008fe20000000020 */
[----:B------:R-:W-:Y:S04]  /*1680*/  LDS.64 R28, [R7+0x700] ;  /* 0x00070000071c7984 */ /* 0x000fe80000000a00 */
[----:B------:R-:W3:Y:S03]  /*1690*/  LDS.128 R16, [R21+0x70] ;  /* 0x0000700015107984 */ /* 0x000ee60000000c00 */
[----:B----4-:R-:W-:-:S02]  /*16a0*/  DFMA R12, R12, R22, R32 ;  /* 0x000000160c0c722b */ /* 0x010fc40000000020 */
[----:B------:R-:W4:Y:S06]  /*16b0*/  LDS.64 R32, [R7+0x780] ;  /* 0x0007800007207984 */ /* 0x000f2c0000000a00 */
[----:B0-----:R-:W-:-:S08]  /*16c0*/  DFMA R12, R26, R14, R12 ;  /* 0x0000000e1a0c722b */ /* 0x001fd0000000000c */
[----:B--2---:R-:W-:-:S08]  /*16d0*/  DFMA R8, R8, R30, R12 ;  /* 0x0000001e0808722b */ /* 0x004fd0000000000c */
[----:B-1----:R-:W-:-:S08]  /*16e0*/  DFMA R8, R24, R10, R8 ;  /* 0x0000000a1808722b */ /* 0x002fd00000000008 */
[----:B---3--:R-:W-:-:S08]  /*16f0*/  DFMA R8, R16, R28, R8 ;  /* 0x0000001c1008722b */ /* 0x008fd00000000008 */
[----:B----4-:R-:W-:Y:S01]  /*1700*/  DFMA R32, R32, R18, R8 ;  /* 0x000000122020722b */ /* 0x010fe20000000008 */
[----:B------:R-:W-:Y:S10]  /*1710*/  BAR.SYNC.DEFER_BLOCKING 0x0 ;  /* 0x0000000000007b1d */ /* 0x000ff40000010000 */
.L_x_3:
[----:B------:R-:W-:Y:S05]  /*1720*/  @P1 BRA `(.L_x_0) ;  /* 0x0000000000fc1947 */ /* 0x000fea0003800000 */
[----:B------:R-:W0:Y:S01]  /*1730*/  LDC.64 R8, c[0x0][0x380] ;  /* 0x0000e000ff087b82 */ /* 0x000e220000000a00 */
[----:B------:R-:W-:Y:S01]  /*1740*/  LEA R7, R2, R4, 0x4 ;  /* 0x0000000402077211 */ /* 0x000fe200078e20ff */
[C---:B------:R-:W-:Y:S01]  /*1750*/  IMAD R12, R5.reuse, 0x10, R0 ;  /* 0x00000010050c7824 */ /* 0x040fe200078e0200 */
[----:B------:R-:W-:-:S03]  /*1760*/  LEA R5, R5, R6, 0x4 ;  /* 0x0000000605057211 */ /* 0x000fc600078e20ff */
[----:B------:R-:W-:Y:S02]  /*1770*/  IMAD R7, R12, R3, R7 ;  /* 0x000000030c077224 */ /* 0x000fe400078e0207 */
[----:B------:R-:W1:Y:S01]  /*1780*/  LDC.64 R10, c[0x0][0x388] ;  /* 0x0000e200ff0a7b82 */ /* 0x000e620000000a00 */
[----:B0-----:R-:W-:-:S05]  /*1790*/  IMAD.WIDE.U32 R8, R5, 0x8, R8 ;  /* 0x0000000805087825 */ /* 0x001fca00078e0008 */
[----:B------:R-:W2:Y:S01]  /*17a0*/  LDG.E.64 R30, desc[UR8][R8.64] ;  /* 0x00000008081e7981 */ /* 0x000ea2000c1e1b00 */
[----:B-1----:R-:W-:-:S05]  /*17b0*/  IMAD.WIDE.U32 R10, R7, 0x8, R10 ;  /* 0x00000008070a7825 */ /* 0x002fca00078e000a */
[----:B------:R-:W3:Y:S01]  /*17c0*/  LDG.E.64 R34, desc[UR8][R10.64] ;  /* 0x000000080a227981 */ /* 0x000ee2000c1e1b00 */
[----:B------:R-:W0:Y:S01]  /*17d0*/  S2UR UR5, SR_CgaCtaId ;  /* 0x00000000000579c3 */ /* 0x000e220000008800 */
[----:B------:R-:W-:Y:S02]  /*17e0*/  UMOV UR4, 0x400 ;  /* 0x0000040000047882 */ /* 0x000fe40000000000 */
[----:B------:R-:W-:Y:S02]  /*17f0*/  UIADD3 UR6, UPT, UPT, UR4, 0x800, URZ ;  /* 0x0000080004067890 */ /* 0x000fe4000fffe0ff */
[----:B0-----:R-:W-:Y:S02]  /*1800*/  ULEA UR4, UR5, UR4, 0x18 ;  /* 0x0000000405047291 */ /* 0x001fe4000f8ec0ff */
[----:B------:R-:W-:-:S04]  /*1810*/  ULEA UR6, UR5, UR6, 0x18 ;  /* 0x0000000605067291 */ /* 0x000fc8000f8ec0ff */
[----:B------:R-:W-:Y:S02]  /*1820*/  LEA R7, R0, UR4, 0x7 ;  /* 0x0000000400077c11 */ /* 0x000fe4000f8e38ff */
[----:B------:R-:W-:-:S03]  /*1830*/  LEA R5, R4, UR6, 0x3 ;  /* 0x0000000604057c11 */ /* 0x000fc6000f8e18ff */
[----:B------:R-:W-:Y:S01]  /*1840*/  IMAD R21, R4, 0x8, R7 ;  /* 0x0000000804157824 */ /* 0x000fe200078e0207 */
[----:B------:R-:W-:-:S04]  /*1850*/  LEA R0, R0, R5, 0x7 ;  /* 0x0000000500007211 */ /* 0x000fc800078e38ff */
[----:B--2---:R-:W-:Y:S04]  /*1860*/  STS.64 [R21], R30 ;  /* 0x0000001e15007388 */ /* 0x004fe80000000a00 */
[----:B---3--:R-:W-:Y:S01]  /*1870*/  STS.64 [R0], R34 ;  /* 0x0000002200007388 */ /* 0x008fe20000000a00 */
[----:B------:R-:W-:Y:S06]  /*1880*/  BAR.SYNC.DEFER_BLOCKING 0x0 ;  /* 0x0000000000007b1d */ /* 0x000fec0000010000 */
[----:B------:R-:W-:Y:S04]  /*1890*/  LDS.64 R36, [R5] ;  /* 0x0000000005247984 */ /* 0x000fe80000000a00 */
[----:B------:R-:W0:Y:S04]  /*18a0*/  LDS.128 R8, [R7] ;  /* 0x0000000007087984 */ /* 0x000e280000000c00 */
[----:B------:R-:W1:Y:S04]  /*18b0*/  LDS.64 R26, [R5+0x80] ;  /* 0x00008000051a7984 */ /* 0x000e680000000a00 */
[----:B------:R-:W-:Y:S04]  /*18c0*/  LDS.64 R28, [R5+0x100] ;  /* 0x00010000051c7984 */ /* 0x000fe80000000a00 */
[----:B------:R-:W2:Y:S04]  /*18d0*/  LDS.128 R12, [R7+0x10] ;  /* 0x00001000070c7984 */ /* 0x000ea80000000c00 */
[----:B------:R-:W3:Y:S04]  /*18e0*/  LDS.64 R24, [R5+0x180] ;  /* 0x0001800005187984 */ /* 0x000ee80000000a00 */
[----:B------:R-:W-:Y:S04]  /*18f0*/  LDS.64 R22, [R5+0x200] ;  /* 0x0002000005167984 */ /* 0x000fe80000000a00 */
[----:B------:R-:W4:Y:S01]  /*1900*/  LDS.128 R16, [R7+0x20] ;  /* 0x0000200007107984 */ /* 0x000f220000000c00 */
[----:B0-----:R-:W-:-:S03]  /*1910*/  DFMA R8, R8, R36, R32 ;  /* 0x000000240808722b */ /* 0x001fc60000000020 */
[----:B------:R-:W0:Y:S05]  /*1920*/  LDS.64 R32, [R5+0x280] ;  /* 0x0002800005207984 */ /* 0x000e2a0000000a00 */
[----:B-1----:R-:W-:Y:S01]  /*1930*/  DFMA R30, R26, R10, R8 ;  /* 0x0000000a1a1e722b */ /* 0x002fe20000000008 */
[----:B------:R-:W-:Y:S04]  /*1940*/  LDS.64 R26, [R5+0x300] ;  /* 0x00030000051a7984 */ /* 0x000fe80000000a00 */
[----:B------:R-:W1:Y:S03]  /*1950*/  LDS.128 R8, [R7+0x30] ;  /* 0x0000300007087984 */ /* 0x000e660000000c00 */
[----:B--2---:R-:W-:Y:S01]  /*1960*/  DFMA R12, R12, R28, R30 ;  /* 0x0000001c0c0c722b */ /* 0x004fe2000000001e */
[----:B------:R-:W2:Y:S07]  /*1970*/  LDS.64 R28, [R5+0x380] ;  /* 0x00038000051c7984 */ /* 0x000eae0000000a00 */
[----:B---3--:R-:W-:Y:S01]  /*1980*/  DFMA R30, R24, R14, R12 ;  /* 0x0000000e181e722b */ /* 0x008fe2000000000c */
[----:B------:R-:W-:Y:S04]  /*1990*/  LDS.64 R24, [R5+0x400] ;  /* 0x0004000005187984 */ /* 0x000fe80000000a00 */
[----:B------:R-:W3:Y:S03]  /*19a0*/  LDS.128 R12, [R7+0x40] ;  /* 0x00004000070c7984 */ /* 0x000ee60000000c00 */
[----:B----4-:R-:W-:-:S02]  /*19b0*/  DFMA R16, R16, R22, R30 ;  /* 0x000000161010722b */ /* 0x010fc4000000001e */
[----:B------:R-:W4:Y:S04]  /*19c0*/  LDS.64 R30, [R5+0x480] ;  /* 0x00048000051e7984 */ /* 0x000f280000000a00 */
[----:B------:R-:W-:Y:S02]  /*19d0*/  LDS.64 R22, [R5+0x500] ;  /* 0x0005000005167984 */ /* 0x000fe40000000a00 */
[----:B0-----:R-:W-:Y:S02]  /*19e0*/  DFMA R32, R32, R18, R16 ;  /* 0x000000122020722b */ /* 0x001fe40000000010 */
[----:B------:R-:W0:Y:S06]  /*19f0*/  LDS.128 R16, [R7+0x50] ;  /* 0x0000500007107984 */ /* 0x000e2c0000000c00 */
[----:B-1----:R-:W-:Y:S01]  /*1a00*/  DFMA R8, R8, R26, R32 ;  /* 0x0000001a0808722b */ /* 0x002fe20000000020 */
[----:B------:R-:W1:Y:S07]  /*1a10*/  LDS.64 R26, [R5+0x580] ;  /* 0x00058000051a7984 */ /* 0x000e6e0000000a00 */
[----:B--2---:R-:W-:Y:S01]  /*1a20*/  DFMA R32, R28, R10, R8 ;  /* 0x0000000a1c20722b */ /* 0x004fe20000000008 */
[----:B------:R-:W-:Y:S04]  /*1a30*/  LDS.64 R28, [R5+0x600] ;  /* 0x00060000051c7984 */ /* 0x000fe80000000a00 */
[----:B------:R-:W2:Y:S03]  /*1a40*/  LDS.128 R8, [R7+0x60] ;  /* 0x0000600007087984 */ /* 0x000ea60000000c00 */
[----:B---3--:R-:W-:Y:S01]  /*1a50*/  DFMA R12, R12, R24, R32 ;  /* 0x000000180c0c722b */ /* 0x008fe20000000020 */
[----:B------:R-:W3:Y:S07]  /*1a60*/  LDS.64 R24, [R5+0x680] ;  /* 0x0006800005187984 */ /* 0x000eee0000000a00 */
[----:B----4-:R-:W-:Y:S01]  /*1a70*/  DFMA R32, R30, R14, R12 ;  /* 0x0000000e1e20722b */ /* 0x010fe2000000000c */
[----:B------:R-:W-:Y:S04]  /*1a80*/  LDS.64 R30, [R5+0x700] ;  /* 0x00070000051e7984 */ /* 0x000fe80000000a00 */
[----:B------:R-:W4:Y:S03]  /*1a90*/  LDS.128 R12, [R7+0x70] ;  /* 0x00007000070c7984 */ /* 0x000f260000000c00 */
[----:B0-----:R-:W-:-:S02]  /*1aa0*/  DFMA R16, R16, R22, R32 ;  /* 0x000000161010722b */ /* 0x001fc40000000020 */
[----:B------:R-:W0:Y:S06]  /*1ab0*/  LDS.64 R32, [R5+0x780] ;  /* 0x0007800005207984 */ /* 0x000e2c0000000a00 */
[----:B-1----:R-:W-:-:S08]  /*1ac0*/  DFMA R16, R26, R18, R16 ;  /* 0x000000121a10722b */ /* 0x002fd00000000010 */
[----:B--2---:R-:W-:-:S08]  /*1ad0*/  DFMA R8, R8, R28, R16 ;  /* 0x0000001c0808722b */ /* 0x004fd00000000010 */
[----:B---3--:R-:W-:-:S08]  /*1ae0*/  DFMA R8, R24, R10, R8 ;  /* 0x0000000a1808722b */ /* 0x008fd00000000008 */
[----:B----4-:R-:W-:-:S08]  /*1af0*/  DFMA R8, R12, R30, R8 ;  /* 0x0000001e0c08722b */ /* 0x010fd00000000008 */
[----:B0-----:R-:W-:Y:S01]  /*1b00*/  DFMA R32, R32, R14, R8 ;  /* 0x0000000e2020722b */ /* 0x001fe20000000008 */
[----:B------:R-:W-:Y:S10]  /*1b10*/  BAR.SYNC.DEFER_BLOCKING 0x0 ;  /* 0x0000000000007b1d */ /* 0x000ff40000010000 */
.L_x_0:
[----:B------:R-:W0:Y:S01]  /*1b20*/  LDC.64 R6, c[0x0][0x390] ;  /* 0x0000e400ff067b82 */ /* 0x000e220000000a00 */
[----:B------:R-:W-:-:S05]  /*1b30*/  LEA R2, R2, R4, 0x4 ;  /* 0x0000000402027211 */ /* 0x000fca00078e20ff */
[----:B------:R-:W-:-:S04]  /*1b40*/  IMAD R3, R20, R3, R2 ;  /* 0x0000000314037224 */ /* 0x000fc800078e0202 */
[----:B0-----:R-:W-:-:S05]  /*1b50*/  IMAD.WIDE R2, R3, 0x8, R6 ;  /* 0x0000000803027825 */ /* 0x001fca00078e0206 */
[----:B------:R-:W-:Y:S01]  /*1b60*/  STG.E.64 desc[UR8][R2.64], R32 ;  /* 0x0000002002007986 */ /* 0x000fe2000c101b08 */
[----:B------:R-:W-:Y:S05]  /*1b70*/  EXIT ;  /* 0x000000000000794d */ /* 0x000fea0003800000 */
.L_x_4:
[----:B------:R-:W-:-:S00]  /*1b80*/  BRA `(.L_x_4) ;  /* 0xfffffffc00fc7947 */ /* 0x000fc0000383ffff */
[----:B------:R-:W-:-:S00]  /*1b90*/  NOP ;  /* 0x0000000000007918 */ /* 0x000fc00000000000 */
        /* <DEDUP_REMOVED lines=14> */
.L_x_5:


//--------------------- .nv.shared._Z15matrixMulSharedPKdS0_Pdi --------------------------
	.section	.nv.shared._Z15matrixMulSharedPKdS0_Pdi,"aw",@nobits
	.sectionflags	@""
	.align	8
.nv.shared._Z15matrixMulSharedPKdS0_Pdi:
	.zero		5120


//--------------------- .nv.shared.reserved.0     --------------------------
	.section	.nv.shared.reserved.0,"aw",@nobits
	.weak		__nv_reservedSMEM_offset_0_alias
	.size		__nv_reservedSMEM_offset_0_alias, 0, 64
	.other		__nv_reservedSMEM_offset_0_alias,@"STO_CUDA_RESERVED_SHARED STV_DEFAULT"
__nv_reservedSMEM_offset_0_alias:
	.zero		0
	.zero		64


//--------------------- .nv.constant0._Z15matrixMulSharedPKdS0_Pdi --------------------------
	.section	.nv.constant0._Z15matrixMulSharedPKdS0_Pdi,"a",@progbits
	.sectionflags	@""
	.align	4
.nv.constant0._Z15matrixMulSharedPKdS0_Pdi:
	.zero		924


//--------------------- SYMBOLS --------------------------

	.type		.nv.reservedSmem.offset0,@object
	.size		.nv.reservedSmem.offset0,0x4
	.type		.nv.reservedSmem.cap,@object
	.size		.nv.reservedSmem.cap,0x4
